//
// Generated by NVIDIA NVVM Compiler
//
// Compiler Build ID: CL-36424714
// Cuda compilation tools, release 13.0, V13.0.88
// Based on NVVM 20.0.0
//

.version 9.0
.target sm_100
.address_size 64

	// .globl	_Z23prcessCoreSegmentKernelP18BrickHeader_structP30NeuronSynapseConnection_structP20NeuronSection_structP24SynapseConnection_structP21SynapseSection_structP23UpdatePosSection_structP15SegmentSettingsPfSD_PKjm
// _ZZ23prcessCoreSegmentKernelP18BrickHeader_structP30NeuronSynapseConnection_structP20NeuronSection_structP24SynapseConnection_structP21SynapseSection_structP23UpdatePosSection_structP15SegmentSettingsPfSD_PKjmE8localMem has been demoted
// _ZZ18prcessOutputKernelP18BrickHeader_structP30NeuronSynapseConnection_structP20NeuronSection_structP24SynapseConnection_structP21SynapseSection_structP23UpdatePosSection_structP15SegmentSettingsPfPKjE8localMem has been demoted

.visible .entry _Z23prcessCoreSegmentKernelP18BrickHeader_structP30NeuronSynapseConnection_structP20NeuronSection_structP24SynapseConnection_structP21SynapseSection_structP23UpdatePosSection_structP15SegmentSettingsPfSD_PKjm(
	.param .u64 .ptr .align 1 _Z23prcessCoreSegmentKernelP18BrickHeader_structP30NeuronSynapseConnection_structP20NeuronSection_structP24SynapseConnection_structP21SynapseSection_structP23UpdatePosSection_structP15SegmentSettingsPfSD_PKjm_param_0,
	.param .u64 .ptr .align 1 _Z23prcessCoreSegmentKernelP18BrickHeader_structP30NeuronSynapseConnection_structP20NeuronSection_structP24SynapseConnection_structP21SynapseSection_structP23UpdatePosSection_structP15SegmentSettingsPfSD_PKjm_param_1,
	.param .u64 .ptr .align 1 _Z23prcessCoreSegmentKernelP18BrickHeader_structP30NeuronSynapseConnection_structP20NeuronSection_structP24SynapseConnection_structP21SynapseSection_structP23UpdatePosSection_structP15SegmentSettingsPfSD_PKjm_param_2,
	.param .u64 .ptr .align 1 _Z23prcessCoreSegmentKernelP18BrickHeader_structP30NeuronSynapseConnection_structP20NeuronSection_structP24SynapseConnection_structP21SynapseSection_structP23UpdatePosSection_structP15SegmentSettingsPfSD_PKjm_param_3,
	.param .u64 .ptr .align 1 _Z23prcessCoreSegmentKernelP18BrickHeader_structP30NeuronSynapseConnection_structP20NeuronSection_structP24SynapseConnection_structP21SynapseSection_structP23UpdatePosSection_structP15SegmentSettingsPfSD_PKjm_param_4,
	.param .u64 .ptr .align 1 _Z23prcessCoreSegmentKernelP18BrickHeader_structP30NeuronSynapseConnection_structP20NeuronSection_structP24SynapseConnection_structP21SynapseSection_structP23UpdatePosSection_structP15SegmentSettingsPfSD_PKjm_param_5,
	.param .u64 .ptr .align 1 _Z23prcessCoreSegmentKernelP18BrickHeader_structP30NeuronSynapseConnection_structP20NeuronSection_structP24SynapseConnection_structP21SynapseSection_structP23UpdatePosSection_structP15SegmentSettingsPfSD_PKjm_param_6,
	.param .u64 .ptr .align 1 _Z23prcessCoreSegmentKernelP18BrickHeader_structP30NeuronSynapseConnection_structP20NeuronSection_structP24SynapseConnection_structP21SynapseSection_structP23UpdatePosSection_structP15SegmentSettingsPfSD_PKjm_param_7,
	.param .u64 .ptr .align 1 _Z23prcessCoreSegmentKernelP18BrickHeader_structP30NeuronSynapseConnection_structP20NeuronSection_structP24SynapseConnection_structP21SynapseSection_structP23UpdatePosSection_structP15SegmentSettingsPfSD_PKjm_param_8,
	.param .u64 .ptr .align 1 _Z23prcessCoreSegmentKernelP18BrickHeader_structP30NeuronSynapseConnection_structP20NeuronSection_structP24SynapseConnection_structP21SynapseSection_structP23UpdatePosSection_structP15SegmentSettingsPfSD_PKjm_param_9,
	.param .u64 _Z23prcessCoreSegmentKernelP18BrickHeader_structP30NeuronSynapseConnection_structP20NeuronSection_structP24SynapseConnection_structP21SynapseSection_structP23UpdatePosSection_structP15SegmentSettingsPfSD_PKjm_param_10
)
{
	.reg .pred 	%p<42>;
	.reg .b16 	%rs<18>;
	.reg .b32 	%r<149>;
	.reg .b32 	%f<73>;
	.reg .b64 	%rd<62>;
	// demoted variable
	.shared .align 4 .b8 _ZZ23prcessCoreSegmentKernelP18BrickHeader_structP30NeuronSynapseConnection_structP20NeuronSection_structP24SynapseConnection_structP21SynapseSection_structP23UpdatePosSection_structP15SegmentSettingsPfSD_PKjmE8localMem[16384];
	ld.param.u64 	%rd17, [_Z23prcessCoreSegmentKernelP18BrickHeader_structP30NeuronSynapseConnection_structP20NeuronSection_structP24SynapseConnection_structP21SynapseSection_structP23UpdatePosSection_structP15SegmentSettingsPfSD_PKjm_param_0];
	ld.param.u64 	%rd18, [_Z23prcessCoreSegmentKernelP18BrickHeader_structP30NeuronSynapseConnection_structP20NeuronSection_structP24SynapseConnection_structP21SynapseSection_structP23UpdatePosSection_structP15SegmentSettingsPfSD_PKjm_param_1];
	ld.param.u64 	%rd23, [_Z23prcessCoreSegmentKernelP18BrickHeader_structP30NeuronSynapseConnection_structP20NeuronSection_structP24SynapseConnection_structP21SynapseSection_structP23UpdatePosSection_structP15SegmentSettingsPfSD_PKjm_param_2];
	ld.param.u64 	%rd19, [_Z23prcessCoreSegmentKernelP18BrickHeader_structP30NeuronSynapseConnection_structP20NeuronSection_structP24SynapseConnection_structP21SynapseSection_structP23UpdatePosSection_structP15SegmentSettingsPfSD_PKjm_param_3];
	ld.param.u64 	%rd20, [_Z23prcessCoreSegmentKernelP18BrickHeader_structP30NeuronSynapseConnection_structP20NeuronSection_structP24SynapseConnection_structP21SynapseSection_structP23UpdatePosSection_structP15SegmentSettingsPfSD_PKjm_param_4];
	ld.param.u64 	%rd24, [_Z23prcessCoreSegmentKernelP18BrickHeader_structP30NeuronSynapseConnection_structP20NeuronSection_structP24SynapseConnection_structP21SynapseSection_structP23UpdatePosSection_structP15SegmentSettingsPfSD_PKjm_param_5];
	ld.param.u64 	%rd25, [_Z23prcessCoreSegmentKernelP18BrickHeader_structP30NeuronSynapseConnection_structP20NeuronSection_structP24SynapseConnection_structP21SynapseSection_structP23UpdatePosSection_structP15SegmentSettingsPfSD_PKjm_param_6];
	ld.param.u64 	%rd21, [_Z23prcessCoreSegmentKernelP18BrickHeader_structP30NeuronSynapseConnection_structP20NeuronSection_structP24SynapseConnection_structP21SynapseSection_structP23UpdatePosSection_structP15SegmentSettingsPfSD_PKjm_param_9];
	ld.param.u64 	%rd22, [_Z23prcessCoreSegmentKernelP18BrickHeader_structP30NeuronSynapseConnection_structP20NeuronSection_structP24SynapseConnection_structP21SynapseSection_structP23UpdatePosSection_structP15SegmentSettingsPfSD_PKjm_param_10];
	cvta.to.global.u64 	%rd1, %rd24;
	cvta.to.global.u64 	%rd2, %rd25;
	cvta.to.global.u64 	%rd3, %rd23;
	mov.u32 	%r1, %ntid.x;
	mul.lo.s32 	%r2, %r1, 63;
	mov.u32 	%r3, %tid.x;
	setp.ge.u32 	%p1, %r3, %r2;
	@%p1 bra 	$L__BB0_7;
	add.s32 	%r45, %r3, %r1;
	max.u32 	%r46, %r2, %r45;
	setp.lt.u32 	%p2, %r45, %r2;
	selp.u32 	%r47, 1, 0, %p2;
	add.s32 	%r48, %r45, %r47;
	sub.s32 	%r49, %r46, %r48;
	div.u32 	%r50, %r49, %r1;
	add.s32 	%r4, %r50, %r47;
	and.b32  	%r51, %r4, 3;
	setp.eq.s32 	%p3, %r51, 3;
	mov.u32 	%r134, %r3;
	@%p3 bra 	$L__BB0_4;
	add.s32 	%r53, %r4, 1;
	and.b32  	%r5, %r53, 3;
	mov.b32 	%r133, 0;
	mov.u32 	%r134, %r3;
$L__BB0_3:
	.pragma "nounroll";
	shl.b32 	%r54, %r134, 2;
	mov.u32 	%r55, _ZZ23prcessCoreSegmentKernelP18BrickHeader_structP30NeuronSynapseConnection_structP20NeuronSection_structP24SynapseConnection_structP21SynapseSection_structP23UpdatePosSection_structP15SegmentSettingsPfSD_PKjmE8localMem;
	add.s32 	%r56, %r55, %r54;
	mov.b32 	%r57, 0;
	st.shared.u32 	[%r56], %r57;
	add.s32 	%r134, %r134, %r1;
	add.s32 	%r133, %r133, 1;
	setp.ne.s32 	%p4, %r133, %r5;
	@%p4 bra 	$L__BB0_3;
$L__BB0_4:
	setp.lt.u32 	%p5, %r4, 3;
	@%p5 bra 	$L__BB0_7;
	mov.u32 	%r59, _ZZ23prcessCoreSegmentKernelP18BrickHeader_structP30NeuronSynapseConnection_structP20NeuronSection_structP24SynapseConnection_structP21SynapseSection_structP23UpdatePosSection_structP15SegmentSettingsPfSD_PKjmE8localMem;
	shl.b32 	%r62, %r1, 2;
$L__BB0_6:
	shl.b32 	%r58, %r134, 2;
	add.s32 	%r60, %r59, %r58;
	mov.b32 	%r61, 0;
	st.shared.u32 	[%r60], %r61;
	add.s32 	%r63, %r60, %r62;
	st.shared.u32 	[%r63], %r61;
	add.s32 	%r64, %r63, %r62;
	st.shared.u32 	[%r64], %r61;
	add.s32 	%r65, %r64, %r62;
	st.shared.u32 	[%r65], %r61;
	add.s32 	%r134, %r62, %r134;
	setp.lt.u32 	%p6, %r134, %r2;
	@%p6 bra 	$L__BB0_6;
$L__BB0_7:
	cvta.to.global.u64 	%rd26, %rd17;
	shl.b64 	%rd27, %rd22, 5;
	add.s64 	%rd4, %rd26, %rd27;
	ld.global.u8 	%rs6, [%rd4+5];
	setp.ne.s16 	%p7, %rs6, 0;
	@%p7 bra 	$L__BB0_40;
	ld.global.u8 	%rs7, [%rd4+4];
	setp.ne.s16 	%p8, %rs7, 0;
	@%p8 bra 	$L__BB0_40;
	ld.global.u32 	%r66, [%rd4+20];
	mov.u32 	%r67, %ctaid.x;
	mad.lo.s32 	%r68, %r67, %r1, %r3;
	div.u32 	%r69, %r68, %r1;
	add.s32 	%r136, %r69, %r66;
	ld.global.u32 	%r70, [%rd4+28];
	add.s32 	%r71, %r66, %r70;
	setp.ge.u32 	%p9, %r136, %r71;
	@%p9 bra 	$L__BB0_40;
	cvta.to.global.u64 	%rd5, %rd21;
	mov.u32 	%r72, _ZZ23prcessCoreSegmentKernelP18BrickHeader_structP30NeuronSynapseConnection_structP20NeuronSection_structP24SynapseConnection_structP21SynapseSection_structP23UpdatePosSection_structP15SegmentSettingsPfSD_PKjmE8localMem;
	mad.lo.s32 	%r14, %r3, 252, %r72;
	mov.u32 	%r15, %nctaid.x;
	cvta.to.global.u64 	%rd28, %rd20;
	add.s64 	%rd6, %rd28, 42;
	cvta.to.global.u64 	%rd7, %rd18;
	cvta.to.global.u64 	%rd8, %rd19;
$L__BB0_11:
	mul.wide.u32 	%rd29, %r136, 2048;
	add.s64 	%rd9, %rd3, %rd29;
	ld.global.u32 	%r73, [%rd9+2016];
	setp.ge.u32 	%p10, %r3, %r73;
	mov.u32 	%r137, %r3;
	@%p10 bra 	$L__BB0_12;
	bra.uni 	$L__BB0_41;
$L__BB0_12:
	setp.gt.u32 	%p12, %r3, 511;
	mov.u32 	%r138, %r3;
	@%p12 bra 	$L__BB0_32;
$L__BB0_13:
	mul.wide.u32 	%rd32, %r136, 2048;
	add.s64 	%rd33, %rd7, %rd32;
	mul.wide.u32 	%rd34, %r138, 4;
	add.s64 	%rd35, %rd33, %rd34;
	ld.global.u32 	%r20, [%rd35];
	setp.eq.s32 	%p13, %r20, -1;
	@%p13 bra 	$L__BB0_24;
	mul.wide.u32 	%rd36, %r20, 32;
	add.s64 	%rd10, %rd8, %rd36;
	ld.global.u32 	%r141, [%rd10+24];
	mul.wide.u32 	%rd37, %r141, 2048;
	add.s64 	%rd38, %rd3, %rd37;
	ld.global.u32 	%r140, [%rd10+28];
	mul.wide.u32 	%rd39, %r140, 32;
	add.s64 	%rd40, %rd38, %rd39;
	ld.global.f32 	%f1, [%rd40+8];
	ld.global.f32 	%f68, [%rd10+4];
	setp.leu.f32 	%p14, %f1, %f68;
	@%p14 bra 	$L__BB0_21;
	mul.wide.u32 	%rd41, %r20, 512;
	add.s64 	%rd61, %rd6, %rd41;
	mov.b32 	%r139, 0;
$L__BB0_16:
	ld.global.u16 	%rs17, [%rd61+-2];
	setp.eq.s16 	%p15, %rs17, -1;
	@%p15 bra 	$L__BB0_18;
	ld.global.f32 	%f69, [%rd61+-10];
	ld.global.u8 	%rs16, [%rd61];
	bra.uni 	$L__BB0_19;
$L__BB0_18:
	ld.global.f32 	%f15, [%rd2+32];
	div.rn.f32 	%f16, %f1, %f15;
	ld.global.u32 	%r77, [%rd10+8];
	add.s32 	%r78, %r77, 1;
	mul.hi.u32 	%r79, %r78, -858993459;
	shr.u32 	%r80, %r79, 23;
	mul.lo.s32 	%r81, %r80, 10485760;
	sub.s32 	%r82, %r78, %r81;
	st.global.u32 	[%rd10+8], %r82;
	mul.wide.u32 	%rd42, %r82, 4;
	add.s64 	%rd43, %rd5, %rd42;
	ld.global.u32 	%r83, [%rd43];
	cvt.rn.f32.u32 	%f17, %r83;
	mul.f32 	%f18, %f17, 0f30000000;
	mul.f32 	%f19, %f16, %f18;
	st.global.f32 	[%rd61+-6], %f19;
	ld.global.u32 	%r84, [%rd10+8];
	add.s32 	%r85, %r84, 1;
	mul.hi.u32 	%r86, %r85, -858993459;
	shr.u32 	%r87, %r86, 23;
	mul.lo.s32 	%r88, %r87, 10485760;
	sub.s32 	%r89, %r85, %r88;
	st.global.u32 	[%rd10+8], %r89;
	mul.wide.u32 	%rd44, %r89, 4;
	add.s64 	%rd45, %rd5, %rd44;
	ld.global.u32 	%r90, [%rd45];
	ld.global.u32 	%r91, [%rd9+2016];
	rem.u32 	%r92, %r90, %r91;
	st.global.u16 	[%rd61+-2], %r92;
	ld.global.u32 	%r93, [%rd10+8];
	add.s32 	%r94, %r93, 1;
	mul.hi.u32 	%r95, %r94, -858993459;
	shr.u32 	%r96, %r95, 23;
	mul.lo.s32 	%r97, %r96, 10485760;
	sub.s32 	%r98, %r94, %r97;
	st.global.u32 	[%rd10+8], %r98;
	mul.wide.u32 	%rd46, %r98, 4;
	add.s64 	%rd47, %rd5, %rd46;
	ld.global.u32 	%r99, [%rd47];
	cvt.rn.f32.u32 	%f20, %r99;
	mul.f32 	%f21, %f20, 0f30000000;
	div.rn.f32 	%f22, %f21, 0f41200000;
	st.global.f32 	[%rd61+-10], %f22;
	ld.global.u32 	%r100, [%rd10+8];
	add.s32 	%r101, %r100, 1;
	mul.hi.u32 	%r102, %r101, -858993459;
	shr.u32 	%r103, %r102, 23;
	mul.lo.s32 	%r104, %r103, 10485760;
	sub.s32 	%r105, %r101, %r104;
	st.global.u32 	[%rd10+8], %r105;
	mul.wide.u32 	%rd48, %r105, 4;
	add.s64 	%rd49, %rd5, %rd48;
	ld.global.u32 	%r106, [%rd49];
	mul.hi.u32 	%r107, %r106, 274877907;
	shr.u32 	%r108, %r107, 6;
	mul.lo.s32 	%r109, %r108, 1000;
	sub.s32 	%r110, %r106, %r109;
	ld.global.f32 	%f23, [%rd2+24];
	mul.f32 	%f24, %f23, 0f447A0000;
	cvt.rn.f32.u32 	%f25, %r110;
	setp.gt.f32 	%p16, %f24, %f25;
	ld.global.f32 	%f26, [%rd61+-10];
	neg.f32 	%f27, %f26;
	selp.f32 	%f69, %f27, %f26, %p16;
	st.global.f32 	[%rd61+-10], %f69;
	mov.b16 	%rs16, 1;
	st.global.u8 	[%rd61], %rs16;
	ld.global.u16 	%rs17, [%rd61+-2];
$L__BB0_19:
	cvt.u32.u16 	%r111, %rs17;
	mul.wide.u32 	%rd50, %r111, 32;
	add.s64 	%rd51, %rd9, %rd50;
	mul.wide.u16 	%r112, %rs17, 4;
	add.s32 	%r113, %r14, %r112;
	ld.shared.f32 	%f28, [%r113];
	add.f32 	%f29, %f69, %f28;
	st.shared.f32 	[%r113], %f29;
	setp.gt.f32 	%p17, %f69, 0f00000000;
	ld.global.f32 	%f30, [%rd51+8];
	ld.global.f32 	%f31, [%rd51+4];
	setp.leu.f32 	%p18, %f30, %f31;
	xor.pred  	%p19, %p17, %p18;
	cvt.s16.s8 	%rs9, %rs16;
	setp.lt.s16 	%p20, %rs9, 126;
	and.pred  	%p21, %p19, %p20;
	selp.u16 	%rs10, 1, 0, %p21;
	add.s16 	%rs11, %rs16, %rs10;
	st.global.u8 	[%rd61], %rs11;
	ld.global.f32 	%f32, [%rd61+-6];
	add.f32 	%f68, %f68, %f32;
	add.s32 	%r24, %r139, 1;
	setp.lt.u32 	%p22, %r139, 29;
	setp.gt.f32 	%p23, %f1, %f68;
	and.pred  	%p24, %p22, %p23;
	add.s64 	%rd61, %rd61, 16;
	mov.u32 	%r139, %r24;
	@%p24 bra 	$L__BB0_16;
	ld.global.u32 	%r141, [%rd10+24];
	ld.global.u32 	%r140, [%rd10+28];
$L__BB0_21:
	sub.f32 	%f34, %f1, %f68;
	setp.leu.f32 	%p25, %f34, 0f3C23D70A;
	mov.b32 	%r142, 0;
	@%p25 bra 	$L__BB0_23;
	ld.global.u32 	%r115, [%rd10+12];
	setp.eq.s32 	%p26, %r115, -1;
	selp.u32 	%r142, 1, 0, %p26;
$L__BB0_23:
	mul.wide.u32 	%rd52, %r141, 1024;
	add.s64 	%rd53, %rd1, %rd52;
	mul.wide.u32 	%rd54, %r140, 16;
	add.s64 	%rd55, %rd53, %rd54;
	st.global.u32 	[%rd55], %r142;
	ld.global.f32 	%f35, [%rd10+4];
	add.f32 	%f36, %f68, %f35;
	st.global.f32 	[%rd55+8], %f36;
$L__BB0_24:
	bar.sync 	0;
	ld.global.u32 	%r146, [%rd9+2016];
	setp.ge.u32 	%p27, %r3, %r146;
	@%p27 bra 	$L__BB0_31;
	mov.u32 	%r144, %r3;
$L__BB0_26:
	setp.ge.u32 	%p28, %r144, %r2;
	@%p28 bra 	$L__BB0_30;
	mul.wide.u32 	%rd56, %r144, 32;
	add.s64 	%rd14, %rd9, %rd56;
	ld.global.f32 	%f71, [%rd14];
	mov.u32 	%r145, %r144;
$L__BB0_28:
	shl.b32 	%r116, %r145, 2;
	mov.u32 	%r117, _ZZ23prcessCoreSegmentKernelP18BrickHeader_structP30NeuronSynapseConnection_structP20NeuronSection_structP24SynapseConnection_structP21SynapseSection_structP23UpdatePosSection_structP15SegmentSettingsPfSD_PKjmE8localMem;
	add.s32 	%r118, %r117, %r116;
	ld.shared.f32 	%f37, [%r118];
	add.f32 	%f71, %f37, %f71;
	mov.b32 	%r119, 0;
	st.shared.u32 	[%r118], %r119;
	add.s32 	%r145, %r145, 63;
	setp.lt.u32 	%p29, %r145, %r2;
	@%p29 bra 	$L__BB0_28;
	st.global.f32 	[%rd14], %f71;
	ld.global.u32 	%r146, [%rd9+2016];
$L__BB0_30:
	add.s32 	%r144, %r144, %r1;
	setp.lt.u32 	%p30, %r144, %r146;
	@%p30 bra 	$L__BB0_26;
$L__BB0_31:
	add.s32 	%r138, %r138, %r1;
	setp.lt.u32 	%p31, %r138, 512;
	@%p31 bra 	$L__BB0_13;
$L__BB0_32:
	bar.sync 	0;
	ld.global.u32 	%r120, [%rd9+2016];
	setp.ge.u32 	%p32, %r3, %r120;
	@%p32 bra 	$L__BB0_39;
	mul.wide.u32 	%rd57, %r136, 1024;
	add.s64 	%rd15, %rd1, %rd57;
	mov.u32 	%r147, %r3;
$L__BB0_34:
	mul.wide.u32 	%rd58, %r147, 32;
	add.s64 	%rd16, %rd9, %rd58;
	ld.global.f32 	%f38, [%rd16+8];
	ld.global.f32 	%f39, [%rd2+12];
	div.rn.f32 	%f72, %f38, %f39;
	st.global.f32 	[%rd16+8], %f72;
	ld.global.u8 	%rs12, [%rd16+16];
	shr.u16 	%rs13, %rs12, 1;
	st.global.u8 	[%rd16+16], %rs13;
	setp.gt.u16 	%p33, %rs12, 1;
	@%p33 bra 	$L__BB0_36;
	ld.global.f32 	%f40, [%rd2+28];
	ld.global.f32 	%f41, [%rd16];
	mul.f32 	%f72, %f40, %f41;
	st.global.f32 	[%rd16+8], %f72;
	ld.global.u8 	%rs14, [%rd2+40];
	st.global.u8 	[%rd16+16], %rs14;
$L__BB0_36:
	ld.global.f32 	%f42, [%rd16+4];
	sub.f32 	%f43, %f72, %f42;
	setp.leu.f32 	%p34, %f43, 0f00000000;
	setp.gt.f32 	%p35, %f43, 0f00000000;
	selp.u16 	%rs15, 1, 0, %p35;
	st.global.u8 	[%rd16+17], %rs15;
	mov.b32 	%r148, 0;
	st.global.u32 	[%rd16], %r148;
	add.f32 	%f44, %f43, 0f3F800000;
	setp.lt.f32 	%p36, %f44, 0f00800000;
	mul.f32 	%f45, %f44, 0f4B000000;
	selp.f32 	%f46, %f45, %f44, %p36;
	selp.f32 	%f47, 0fC1B80000, 0f00000000, %p36;
	mov.b32 	%r122, %f46;
	add.s32 	%r123, %r122, -1060439283;
	and.b32  	%r124, %r123, -8388608;
	sub.s32 	%r125, %r122, %r124;
	mov.b32 	%f48, %r125;
	cvt.rn.f32.s32 	%f49, %r124;
	fma.rn.f32 	%f50, %f49, 0f34000000, %f47;
	add.f32 	%f51, %f48, 0fBF800000;
	fma.rn.f32 	%f52, %f51, 0f3DC6B27F, 0fBE2C7F30;
	fma.rn.f32 	%f53, %f52, %f51, 0f3E2FCF2A;
	fma.rn.f32 	%f54, %f53, %f51, 0fBE374E43;
	fma.rn.f32 	%f55, %f54, %f51, 0f3E520BF4;
	fma.rn.f32 	%f56, %f55, %f51, 0fBE763C8B;
	fma.rn.f32 	%f57, %f56, %f51, 0f3E93BF99;
	fma.rn.f32 	%f58, %f57, %f51, 0fBEB8AA49;
	fma.rn.f32 	%f59, %f58, %f51, 0f3EF6384A;
	fma.rn.f32 	%f60, %f59, %f51, 0fBF38AA3B;
	mul.f32 	%f61, %f51, %f60;
	mul.f32 	%f62, %f51, %f61;
	fma.rn.f32 	%f63, %f51, 0f3FB8AA3B, %f62;
	add.f32 	%f64, %f50, %f63;
	setp.gt.u32 	%p37, %r122, 2139095039;
	fma.rn.f32 	%f65, %f46, 0f7F800000, 0f7F800000;
	selp.f32 	%f66, %f65, %f64, %p37;
	setp.eq.f32 	%p38, %f46, 0f00000000;
	selp.f32 	%f67, 0fFF800000, %f66, %p38;
	st.global.f32 	[%rd16+8], %f67;
	@%p34 bra 	$L__BB0_38;
	ld.global.u32 	%r126, [%rd16+28];
	setp.eq.s32 	%p39, %r126, -1;
	selp.u32 	%r148, 1, 0, %p39;
$L__BB0_38:
	mul.wide.u32 	%rd59, %r147, 16;
	add.s64 	%rd60, %rd15, %rd59;
	st.global.u32 	[%rd60], %r148;
	mov.b32 	%r127, 0;
	st.global.u32 	[%rd60+8], %r127;
	add.s32 	%r147, %r147, %r1;
	ld.global.u32 	%r128, [%rd9+2016];
	setp.lt.u32 	%p40, %r147, %r128;
	@%p40 bra 	$L__BB0_34;
$L__BB0_39:
	add.s32 	%r136, %r136, %r15;
	ld.global.u32 	%r129, [%rd4+28];
	ld.global.u32 	%r130, [%rd4+20];
	add.s32 	%r131, %r130, %r129;
	setp.lt.u32 	%p41, %r136, %r131;
	@%p41 bra 	$L__BB0_11;
$L__BB0_40:
	ret;
$L__BB0_41:
	mul.wide.u32 	%rd30, %r137, 32;
	add.s64 	%rd31, %rd9, %rd30;
	mov.b32 	%r74, 0;
	st.global.u32 	[%rd31], %r74;
	add.s32 	%r137, %r137, %r1;
	ld.global.u32 	%r75, [%rd9+2016];
	setp.lt.u32 	%p11, %r137, %r75;
	@%p11 bra 	$L__BB0_41;
	bra.uni 	$L__BB0_12;

}
	// .globl	_Z18prcessOutputKernelP18BrickHeader_structP30NeuronSynapseConnection_structP20NeuronSection_structP24SynapseConnection_structP21SynapseSection_structP23UpdatePosSection_structP15SegmentSettingsPfPKj
.visible .entry _Z18prcessOutputKernelP18BrickHeader_structP30NeuronSynapseConnection_structP20NeuronSection_structP24SynapseConnection_structP21SynapseSection_structP23UpdatePosSection_structP15SegmentSettingsPfPKj(
	.param .u64 .ptr .align 1 _Z18prcessOutputKernelP18BrickHeader_structP30NeuronSynapseConnection_structP20NeuronSection_structP24SynapseConnection_structP21SynapseSection_structP23UpdatePosSection_structP15SegmentSettingsPfPKj_param_0,
	.param .u64 .ptr .align 1 _Z18prcessOutputKernelP18BrickHeader_structP30NeuronSynapseConnection_structP20NeuronSection_structP24SynapseConnection_structP21SynapseSection_structP23UpdatePosSection_structP15SegmentSettingsPfPKj_param_1,
	.param .u64 .ptr .align 1 _Z18prcessOutputKernelP18BrickHeader_structP30NeuronSynapseConnection_structP20NeuronSection_structP24SynapseConnection_structP21SynapseSection_structP23UpdatePosSection_structP15SegmentSettingsPfPKj_param_2,
	.param .u64 .ptr .align 1 _Z18prcessOutputKernelP18BrickHeader_structP30NeuronSynapseConnection_structP20NeuronSection_structP24SynapseConnection_structP21SynapseSection_structP23UpdatePosSection_structP15SegmentSettingsPfPKj_param_3,
	.param .u64 .ptr .align 1 _Z18prcessOutputKernelP18BrickHeader_structP30NeuronSynapseConnection_structP20NeuronSection_structP24SynapseConnection_structP21SynapseSection_structP23UpdatePosSection_structP15SegmentSettingsPfPKj_param_4,
	.param .u64 .ptr .align 1 _Z18prcessOutputKernelP18BrickHeader_structP30NeuronSynapseConnection_structP20NeuronSection_structP24SynapseConnection_structP21SynapseSection_structP23UpdatePosSection_structP15SegmentSettingsPfPKj_param_5,
	.param .u64 .ptr .align 1 _Z18prcessOutputKernelP18BrickHeader_structP30NeuronSynapseConnection_structP20NeuronSection_structP24SynapseConnection_structP21SynapseSection_structP23UpdatePosSection_structP15SegmentSettingsPfPKj_param_6,
	.param .u64 .ptr .align 1 _Z18prcessOutputKernelP18BrickHeader_structP30NeuronSynapseConnection_structP20NeuronSection_structP24SynapseConnection_structP21SynapseSection_structP23UpdatePosSection_structP15SegmentSettingsPfPKj_param_7,
	.param .u64 .ptr .align 1 _Z18prcessOutputKernelP18BrickHeader_structP30NeuronSynapseConnection_structP20NeuronSection_structP24SynapseConnection_structP21SynapseSection_structP23UpdatePosSection_structP15SegmentSettingsPfPKj_param_8
)
{
	.reg .pred 	%p<32>;
	.reg .b16 	%rs<13>;
	.reg .b32 	%r<134>;
	.reg .b32 	%f<42>;
	.reg .b64 	%rd<63>;
	// demoted variable
	.shared .align 4 .b8 _ZZ18prcessOutputKernelP18BrickHeader_structP30NeuronSynapseConnection_structP20NeuronSection_structP24SynapseConnection_structP21SynapseSection_structP23UpdatePosSection_structP15SegmentSettingsPfPKjE8localMem[16384];
	ld.param.u64 	%rd11, [_Z18prcessOutputKernelP18BrickHeader_structP30NeuronSynapseConnection_structP20NeuronSection_structP24SynapseConnection_structP21SynapseSection_structP23UpdatePosSection_structP15SegmentSettingsPfPKj_param_0];
	ld.param.u64 	%rd12, [_Z18prcessOutputKernelP18BrickHeader_structP30NeuronSynapseConnection_structP20NeuronSection_structP24SynapseConnection_structP21SynapseSection_structP23UpdatePosSection_structP15SegmentSettingsPfPKj_param_1];
	ld.param.u64 	%rd18, [_Z18prcessOutputKernelP18BrickHeader_structP30NeuronSynapseConnection_structP20NeuronSection_structP24SynapseConnection_structP21SynapseSection_structP23UpdatePosSection_structP15SegmentSettingsPfPKj_param_2];
	ld.param.u64 	%rd14, [_Z18prcessOutputKernelP18BrickHeader_structP30NeuronSynapseConnection_structP20NeuronSection_structP24SynapseConnection_structP21SynapseSection_structP23UpdatePosSection_structP15SegmentSettingsPfPKj_param_4];
	ld.param.u64 	%rd19, [_Z18prcessOutputKernelP18BrickHeader_structP30NeuronSynapseConnection_structP20NeuronSection_structP24SynapseConnection_structP21SynapseSection_structP23UpdatePosSection_structP15SegmentSettingsPfPKj_param_6];
	ld.param.u64 	%rd17, [_Z18prcessOutputKernelP18BrickHeader_structP30NeuronSynapseConnection_structP20NeuronSection_structP24SynapseConnection_structP21SynapseSection_structP23UpdatePosSection_structP15SegmentSettingsPfPKj_param_8];
	cvta.to.global.u64 	%rd1, %rd19;
	cvta.to.global.u64 	%rd2, %rd18;
	mov.u32 	%r1, %ntid.x;
	mul.lo.s32 	%r2, %r1, 63;
	mov.u32 	%r133, %tid.x;
	setp.ge.u32 	%p1, %r133, %r2;
	@%p1 bra 	$L__BB1_7;
	add.s32 	%r42, %r133, %r1;
	max.u32 	%r43, %r2, %r42;
	setp.lt.u32 	%p2, %r42, %r2;
	selp.u32 	%r44, 1, 0, %p2;
	add.s32 	%r45, %r42, %r44;
	sub.s32 	%r46, %r43, %r45;
	div.u32 	%r47, %r46, %r1;
	add.s32 	%r4, %r47, %r44;
	and.b32  	%r48, %r4, 3;
	setp.eq.s32 	%p3, %r48, 3;
	mov.u32 	%r120, %r133;
	@%p3 bra 	$L__BB1_4;
	add.s32 	%r50, %r4, 1;
	and.b32  	%r5, %r50, 3;
	mov.b32 	%r119, 0;
	mov.u32 	%r120, %r133;
$L__BB1_3:
	.pragma "nounroll";
	shl.b32 	%r51, %r120, 2;
	mov.u32 	%r52, _ZZ18prcessOutputKernelP18BrickHeader_structP30NeuronSynapseConnection_structP20NeuronSection_structP24SynapseConnection_structP21SynapseSection_structP23UpdatePosSection_structP15SegmentSettingsPfPKjE8localMem;
	add.s32 	%r53, %r52, %r51;
	mov.b32 	%r54, 0;
	st.shared.u32 	[%r53], %r54;
	add.s32 	%r120, %r120, %r1;
	add.s32 	%r119, %r119, 1;
	setp.ne.s32 	%p4, %r119, %r5;
	@%p4 bra 	$L__BB1_3;
$L__BB1_4:
	setp.lt.u32 	%p5, %r4, 3;
	@%p5 bra 	$L__BB1_7;
	mov.u32 	%r56, _ZZ18prcessOutputKernelP18BrickHeader_structP30NeuronSynapseConnection_structP20NeuronSection_structP24SynapseConnection_structP21SynapseSection_structP23UpdatePosSection_structP15SegmentSettingsPfPKjE8localMem;
	shl.b32 	%r59, %r1, 2;
$L__BB1_6:
	shl.b32 	%r55, %r120, 2;
	add.s32 	%r57, %r56, %r55;
	mov.b32 	%r58, 0;
	st.shared.u32 	[%r57], %r58;
	add.s32 	%r60, %r57, %r59;
	st.shared.u32 	[%r60], %r58;
	add.s32 	%r61, %r60, %r59;
	st.shared.u32 	[%r61], %r58;
	add.s32 	%r62, %r61, %r59;
	st.shared.u32 	[%r62], %r58;
	add.s32 	%r120, %r59, %r120;
	setp.lt.u32 	%p6, %r120, %r2;
	@%p6 bra 	$L__BB1_6;
$L__BB1_7:
	mov.u32 	%r63, %ctaid.x;
	mad.lo.s32 	%r64, %r63, %r1, %r133;
	div.u32 	%r13, %r64, %r1;
	mul.wide.s32 	%rd20, %r13, 2048;
	add.s64 	%rd3, %rd2, %rd20;
	ld.global.u32 	%r65, [%rd3+2020];
	cvta.to.global.u64 	%rd21, %rd11;
	mul.wide.u32 	%rd22, %r65, 32;
	add.s64 	%rd23, %rd21, %rd22;
	ld.global.u8 	%rs6, [%rd23+4];
	setp.eq.s16 	%p7, %rs6, 0;
	@%p7 bra 	$L__BB1_33;
	ld.global.u32 	%r66, [%rd3+2016];
	setp.ge.u32 	%p8, %r133, %r66;
	mov.u32 	%r122, %r133;
	@%p8 bra 	$L__BB1_9;
	bra.uni 	$L__BB1_34;
$L__BB1_9:
	setp.gt.u32 	%p10, %r133, 511;
	@%p10 bra 	$L__BB1_30;
	cvta.to.global.u64 	%rd4, %rd17;
	cvta.to.global.u64 	%rd26, %rd12;
	mul.wide.u32 	%rd27, %r13, 2048;
	add.s64 	%rd5, %rd26, %rd27;
	cvta.to.global.u64 	%rd6, %rd14;
	mov.u32 	%r123, %r133;
$L__BB1_11:
	mul.wide.u32 	%rd28, %r123, 4;
	add.s64 	%rd29, %rd5, %rd28;
	ld.global.u32 	%r17, [%rd29];
	setp.eq.s32 	%p11, %r17, -1;
	@%p11 bra 	$L__BB1_22;
	ld.param.u64 	%rd60, [_Z18prcessOutputKernelP18BrickHeader_structP30NeuronSynapseConnection_structP20NeuronSection_structP24SynapseConnection_structP21SynapseSection_structP23UpdatePosSection_structP15SegmentSettingsPfPKj_param_3];
	cvta.to.global.u64 	%rd30, %rd60;
	mul.wide.u32 	%rd31, %r17, 32;
	add.s64 	%rd7, %rd30, %rd31;
	ld.global.u32 	%r126, [%rd7+24];
	mul.wide.u32 	%rd32, %r126, 2048;
	add.s64 	%rd33, %rd2, %rd32;
	ld.global.u32 	%r125, [%rd7+28];
	mul.wide.u32 	%rd34, %r125, 32;
	add.s64 	%rd35, %rd33, %rd34;
	ld.global.f32 	%f1, [%rd35+8];
	ld.global.f32 	%f38, [%rd7+4];
	setp.leu.f32 	%p12, %f1, %f38;
	@%p12 bra 	$L__BB1_19;
	mov.b32 	%r124, 0;
	mul.wide.u32 	%rd36, %r17, 512;
	add.s64 	%rd37, %rd6, %rd36;
$L__BB1_14:
	mul.wide.u32 	%rd38, %r124, 16;
	add.s64 	%rd39, %rd37, %rd38;
	add.s64 	%rd8, %rd39, 32;
	ld.global.u16 	%rs12, [%rd39+40];
	setp.eq.s16 	%p13, %rs12, -1;
	@%p13 bra 	$L__BB1_16;
	ld.global.f32 	%f39, [%rd8];
	ld.global.u8 	%rs11, [%rd8+10];
	bra.uni 	$L__BB1_17;
$L__BB1_16:
	ld.global.f32 	%f12, [%rd1+32];
	div.rn.f32 	%f13, %f1, %f12;
	ld.global.u32 	%r70, [%rd7+8];
	add.s32 	%r71, %r70, 1;
	mul.hi.u32 	%r72, %r71, -858993459;
	shr.u32 	%r73, %r72, 23;
	mul.lo.s32 	%r74, %r73, 10485760;
	sub.s32 	%r75, %r71, %r74;
	st.global.u32 	[%rd7+8], %r75;
	mul.wide.u32 	%rd40, %r75, 4;
	add.s64 	%rd41, %rd4, %rd40;
	ld.global.u32 	%r76, [%rd41];
	cvt.rn.f32.u32 	%f14, %r76;
	mul.f32 	%f15, %f14, 0f30000000;
	mul.f32 	%f16, %f13, %f15;
	st.global.f32 	[%rd8+4], %f16;
	ld.global.u32 	%r77, [%rd7+8];
	add.s32 	%r78, %r77, 1;
	mul.hi.u32 	%r79, %r78, -858993459;
	shr.u32 	%r80, %r79, 23;
	mul.lo.s32 	%r81, %r80, 10485760;
	sub.s32 	%r82, %r78, %r81;
	st.global.u32 	[%rd7+8], %r82;
	mul.wide.u32 	%rd42, %r82, 4;
	add.s64 	%rd43, %rd4, %rd42;
	ld.global.u32 	%r83, [%rd43];
	ld.global.u32 	%r84, [%rd3+2016];
	rem.u32 	%r85, %r83, %r84;
	st.global.u16 	[%rd8+8], %r85;
	ld.global.u32 	%r86, [%rd7+8];
	add.s32 	%r87, %r86, 1;
	mul.hi.u32 	%r88, %r87, -858993459;
	shr.u32 	%r89, %r88, 23;
	mul.lo.s32 	%r90, %r89, 10485760;
	sub.s32 	%r91, %r87, %r90;
	st.global.u32 	[%rd7+8], %r91;
	mul.wide.u32 	%rd44, %r91, 4;
	add.s64 	%rd45, %rd4, %rd44;
	ld.global.u32 	%r92, [%rd45];
	cvt.rn.f32.u32 	%f17, %r92;
	mul.f32 	%f18, %f17, 0f30000000;
	div.rn.f32 	%f19, %f18, 0f41200000;
	st.global.f32 	[%rd8], %f19;
	ld.global.u32 	%r93, [%rd7+8];
	add.s32 	%r94, %r93, 1;
	mul.hi.u32 	%r95, %r94, -858993459;
	shr.u32 	%r96, %r95, 23;
	mul.lo.s32 	%r97, %r96, 10485760;
	sub.s32 	%r98, %r94, %r97;
	st.global.u32 	[%rd7+8], %r98;
	mul.wide.u32 	%rd46, %r98, 4;
	add.s64 	%rd47, %rd4, %rd46;
	ld.global.u32 	%r99, [%rd47];
	mul.hi.u32 	%r100, %r99, 274877907;
	shr.u32 	%r101, %r100, 6;
	mul.lo.s32 	%r102, %r101, 1000;
	sub.s32 	%r103, %r99, %r102;
	ld.global.f32 	%f20, [%rd1+24];
	mul.f32 	%f21, %f20, 0f447A0000;
	cvt.rn.f32.u32 	%f22, %r103;
	setp.gt.f32 	%p14, %f21, %f22;
	ld.global.f32 	%f23, [%rd8];
	neg.f32 	%f24, %f23;
	selp.f32 	%f39, %f24, %f23, %p14;
	st.global.f32 	[%rd8], %f39;
	mov.b16 	%rs11, 1;
	st.global.u8 	[%rd8+10], %rs11;
	ld.global.u16 	%rs12, [%rd8+8];
$L__BB1_17:
	cvt.u32.u16 	%r104, %rs12;
	mul.wide.u32 	%rd48, %r104, 32;
	add.s64 	%rd49, %rd3, %rd48;
	mov.u32 	%r105, _ZZ18prcessOutputKernelP18BrickHeader_structP30NeuronSynapseConnection_structP20NeuronSection_structP24SynapseConnection_structP21SynapseSection_structP23UpdatePosSection_structP15SegmentSettingsPfPKjE8localMem;
	mad.lo.s32 	%r106, %r133, 252, %r105;
	mul.wide.u16 	%r107, %rs12, 4;
	add.s32 	%r108, %r106, %r107;
	ld.shared.f32 	%f25, [%r108];
	add.f32 	%f26, %f39, %f25;
	st.shared.f32 	[%r108], %f26;
	setp.gt.f32 	%p15, %f39, 0f00000000;
	ld.global.f32 	%f27, [%rd49+8];
	ld.global.f32 	%f28, [%rd49+4];
	setp.leu.f32 	%p16, %f27, %f28;
	xor.pred  	%p17, %p15, %p16;
	cvt.s16.s8 	%rs8, %rs11;
	setp.lt.s16 	%p18, %rs8, 126;
	and.pred  	%p19, %p17, %p18;
	selp.u16 	%rs9, 1, 0, %p19;
	add.s16 	%rs10, %rs11, %rs9;
	st.global.u8 	[%rd8+10], %rs10;
	ld.global.f32 	%f29, [%rd8+4];
	add.f32 	%f38, %f38, %f29;
	add.s32 	%r21, %r124, 1;
	setp.lt.u32 	%p20, %r124, 29;
	setp.gt.f32 	%p21, %f1, %f38;
	and.pred  	%p22, %p20, %p21;
	mov.u32 	%r124, %r21;
	@%p22 bra 	$L__BB1_14;
	ld.global.u32 	%r126, [%rd7+24];
	ld.global.u32 	%r125, [%rd7+28];
$L__BB1_19:
	sub.f32 	%f31, %f1, %f38;
	setp.leu.f32 	%p23, %f31, 0f3C23D70A;
	mov.b32 	%r127, 0;
	@%p23 bra 	$L__BB1_21;
	ld.global.u32 	%r110, [%rd7+12];
	setp.eq.s32 	%p24, %r110, -1;
	selp.u32 	%r127, 1, 0, %p24;
$L__BB1_21:
	ld.param.u64 	%rd61, [_Z18prcessOutputKernelP18BrickHeader_structP30NeuronSynapseConnection_structP20NeuronSection_structP24SynapseConnection_structP21SynapseSection_structP23UpdatePosSection_structP15SegmentSettingsPfPKj_param_5];
	cvta.to.global.u64 	%rd50, %rd61;
	mul.wide.u32 	%rd51, %r126, 1024;
	add.s64 	%rd52, %rd50, %rd51;
	mul.wide.u32 	%rd53, %r125, 16;
	add.s64 	%rd54, %rd52, %rd53;
	st.global.u32 	[%rd54], %r127;
	ld.global.f32 	%f32, [%rd7+4];
	add.f32 	%f33, %f38, %f32;
	st.global.f32 	[%rd54+8], %f33;
$L__BB1_22:
	bar.sync 	0;
	ld.global.u32 	%r132, [%rd3+2016];
	setp.ge.u32 	%p25, %r133, %r132;
	@%p25 bra 	$L__BB1_29;
	mov.u32 	%r129, %r133;
$L__BB1_24:
	setp.ge.u32 	%p26, %r129, %r2;
	@%p26 bra 	$L__BB1_28;
	mul.wide.u32 	%rd55, %r129, 32;
	add.s64 	%rd9, %rd3, %rd55;
	ld.global.f32 	%f41, [%rd9];
	shl.b32 	%r111, %r129, 2;
	mov.u32 	%r112, _ZZ18prcessOutputKernelP18BrickHeader_structP30NeuronSynapseConnection_structP20NeuronSection_structP24SynapseConnection_structP21SynapseSection_structP23UpdatePosSection_structP15SegmentSettingsPfPKjE8localMem;
	add.s32 	%r130, %r112, %r111;
	mov.u32 	%r131, %r129;
$L__BB1_26:
	ld.shared.f32 	%f34, [%r130];
	add.f32 	%f41, %f34, %f41;
	mov.b32 	%r113, 0;
	st.shared.u32 	[%r130], %r113;
	add.s32 	%r131, %r131, 63;
	add.s32 	%r130, %r130, 252;
	setp.lt.u32 	%p27, %r131, %r2;
	@%p27 bra 	$L__BB1_26;
	st.global.f32 	[%rd9], %f41;
	ld.global.u32 	%r132, [%rd3+2016];
$L__BB1_28:
	add.s32 	%r129, %r129, %r1;
	setp.lt.u32 	%p28, %r129, %r132;
	@%p28 bra 	$L__BB1_24;
$L__BB1_29:
	add.s32 	%r123, %r123, %r1;
	setp.lt.u32 	%p29, %r123, 512;
	@%p29 bra 	$L__BB1_11;
$L__BB1_30:
	bar.sync 	0;
	ld.global.u32 	%r114, [%rd3+2016];
	setp.ge.u32 	%p30, %r133, %r114;
	@%p30 bra 	$L__BB1_33;
	ld.param.u64 	%rd62, [_Z18prcessOutputKernelP18BrickHeader_structP30NeuronSynapseConnection_structP20NeuronSection_structP24SynapseConnection_structP21SynapseSection_structP23UpdatePosSection_structP15SegmentSettingsPfPKj_param_7];
	cvta.to.global.u64 	%rd10, %rd62;
$L__BB1_32:
	mul.wide.u32 	%rd56, %r133, 32;
	add.s64 	%rd57, %rd3, %rd56;
	ld.global.f32 	%f35, [%rd1+28];
	ld.global.f32 	%f36, [%rd57];
	mul.f32 	%f37, %f35, %f36;
	st.global.f32 	[%rd57+8], %f37;
	ld.global.u32 	%r115, [%rd57+24];
	mul.wide.u32 	%rd58, %r115, 4;
	add.s64 	%rd59, %rd10, %rd58;
	st.global.f32 	[%rd59], %f37;
	mov.b32 	%r116, 0;
	st.global.u32 	[%rd57], %r116;
	add.s32 	%r133, %r133, %r1;
	ld.global.u32 	%r117, [%rd3+2016];
	setp.lt.u32 	%p31, %r133, %r117;
	@%p31 bra 	$L__BB1_32;
$L__BB1_33:
	ret;
$L__BB1_34:
	mul.wide.u32 	%rd24, %r122, 32;
	add.s64 	%rd25, %rd3, %rd24;
	mov.b32 	%r67, 0;
	st.global.u32 	[%rd25], %r67;
	add.s32 	%r122, %r122, %r1;
	ld.global.u32 	%r68, [%rd3+2016];
	setp.lt.u32 	%p9, %r122, %r68;
	@%p9 bra 	$L__BB1_34;
	bra.uni 	$L__BB1_9;

}
	// .globl	_Z17prcessInputKernelP18BrickHeader_structP20NeuronSection_structP23UpdatePosSection_structPf
.visible .entry _Z17prcessInputKernelP18BrickHeader_structP20NeuronSection_structP23UpdatePosSection_structPf(
	.param .u64 .ptr .align 1 _Z17prcessInputKernelP18BrickHeader_structP20NeuronSection_structP23UpdatePosSection_structPf_param_0,
	.param .u64 .ptr .align 1 _Z17prcessInputKernelP18BrickHeader_structP20NeuronSection_structP23UpdatePosSection_structPf_param_1,
	.param .u64 .ptr .align 1 _Z17prcessInputKernelP18BrickHeader_structP20NeuronSection_structP23UpdatePosSection_structPf_param_2,
	.param .u64 .ptr .align 1 _Z17prcessInputKernelP18BrickHeader_structP20NeuronSection_structP23UpdatePosSection_structPf_param_3
)
{
	.reg .pred 	%p<6>;
	.reg .b16 	%rs<3>;
	.reg .b32 	%r<15>;
	.reg .b32 	%f<2>;
	.reg .b64 	%rd<21>;

	ld.param.u64 	%rd5, [_Z17prcessInputKernelP18BrickHeader_structP20NeuronSection_structP23UpdatePosSection_structPf_param_0];
	ld.param.u64 	%rd6, [_Z17prcessInputKernelP18BrickHeader_structP20NeuronSection_structP23UpdatePosSection_structPf_param_1];
	ld.param.u64 	%rd3, [_Z17prcessInputKernelP18BrickHeader_structP20NeuronSection_structP23UpdatePosSection_structPf_param_2];
	ld.param.u64 	%rd4, [_Z17prcessInputKernelP18BrickHeader_structP20NeuronSection_structP23UpdatePosSection_structPf_param_3];
	cvta.to.global.u64 	%rd7, %rd5;
	cvta.to.global.u64 	%rd8, %rd6;
	mov.u32 	%r5, %ctaid.x;
	mov.u32 	%r6, %ntid.x;
	mov.u32 	%r1, %tid.x;
	mad.lo.s32 	%r7, %r5, %r6, %r1;
	div.u32 	%r2, %r7, %r6;
	mul.wide.s32 	%rd9, %r2, 2048;
	add.s64 	%rd1, %rd8, %rd9;
	ld.global.u32 	%r8, [%rd1+2020];
	mul.wide.u32 	%rd10, %r8, 32;
	add.s64 	%rd11, %rd7, %rd10;
	ld.global.u8 	%rs1, [%rd11+5];
	setp.eq.s16 	%p1, %rs1, 0;
	@%p1 bra 	$L__BB2_5;
	ld.global.u32 	%r9, [%rd1+2016];
	setp.ge.u32 	%p2, %r1, %r9;
	@%p2 bra 	$L__BB2_5;
	mul.wide.u32 	%rd12, %r1, 32;
	add.s64 	%rd2, %rd1, %rd12;
	ld.global.u32 	%r11, [%rd2+24];
	cvta.to.global.u64 	%rd13, %rd4;
	mul.wide.u32 	%rd14, %r11, 4;
	add.s64 	%rd15, %rd13, %rd14;
	ld.global.f32 	%f1, [%rd15];
	st.global.f32 	[%rd2+8], %f1;
	setp.leu.f32 	%p3, %f1, 0f00000000;
	setp.gt.f32 	%p4, %f1, 0f00000000;
	selp.u16 	%rs2, 1, 0, %p4;
	st.global.u8 	[%rd2+17], %rs2;
	mov.b32 	%r14, 0;
	@%p3 bra 	$L__BB2_4;
	ld.global.u32 	%r12, [%rd2+28];
	setp.eq.s32 	%p5, %r12, -1;
	selp.u32 	%r14, 1, 0, %p5;
$L__BB2_4:
	cvta.to.global.u64 	%rd16, %rd3;
	mul.wide.s32 	%rd17, %r2, 1024;
	add.s64 	%rd18, %rd16, %rd17;
	mul.wide.u32 	%rd19, %r1, 16;
	add.s64 	%rd20, %rd18, %rd19;
	st.global.u32 	[%rd20], %r14;
	mov.b32 	%r13, 0;
	st.global.u32 	[%rd20+8], %r13;
$L__BB2_5:
	ret;

}
	// .globl	_Z25reweightCoreSegmentKernelP18BrickHeader_structP20NeuronSection_structP24SynapseConnection_structP21SynapseSection_structP15SegmentSettingsPfS9_m
.visible .entry _Z25reweightCoreSegmentKernelP18BrickHeader_structP20NeuronSection_structP24SynapseConnection_structP21SynapseSection_structP15SegmentSettingsPfS9_m(
	.param .u64 .ptr .align 1 _Z25reweightCoreSegmentKernelP18BrickHeader_structP20NeuronSection_structP24SynapseConnection_structP21SynapseSection_structP15SegmentSettingsPfS9_m_param_0,
	.param .u64 .ptr .align 1 _Z25reweightCoreSegmentKernelP18BrickHeader_structP20NeuronSection_structP24SynapseConnection_structP21SynapseSection_structP15SegmentSettingsPfS9_m_param_1,
	.param .u64 .ptr .align 1 _Z25reweightCoreSegmentKernelP18BrickHeader_structP20NeuronSection_structP24SynapseConnection_structP21SynapseSection_structP15SegmentSettingsPfS9_m_param_2,
	.param .u64 .ptr .align 1 _Z25reweightCoreSegmentKernelP18BrickHeader_structP20NeuronSection_structP24SynapseConnection_structP21SynapseSection_structP15SegmentSettingsPfS9_m_param_3,
	.param .u64 .ptr .align 1 _Z25reweightCoreSegmentKernelP18BrickHeader_structP20NeuronSection_structP24SynapseConnection_structP21SynapseSection_structP15SegmentSettingsPfS9_m_param_4,
	.param .u64 .ptr .align 1 _Z25reweightCoreSegmentKernelP18BrickHeader_structP20NeuronSection_structP24SynapseConnection_structP21SynapseSection_structP15SegmentSettingsPfS9_m_param_5,
	.param .u64 .ptr .align 1 _Z25reweightCoreSegmentKernelP18BrickHeader_structP20NeuronSection_structP24SynapseConnection_structP21SynapseSection_structP15SegmentSettingsPfS9_m_param_6,
	.param .u64 _Z25reweightCoreSegmentKernelP18BrickHeader_structP20NeuronSection_structP24SynapseConnection_structP21SynapseSection_structP15SegmentSettingsPfS9_m_param_7
)
{
	.reg .pred 	%p<17>;
	.reg .b16 	%rs<3>;
	.reg .b32 	%r<54>;
	.reg .b32 	%f<78>;
	.reg .b64 	%rd<49>;

	ld.param.u64 	%rd10, [_Z25reweightCoreSegmentKernelP18BrickHeader_structP20NeuronSection_structP24SynapseConnection_structP21SynapseSection_structP15SegmentSettingsPfS9_m_param_0];
	ld.param.u64 	%rd15, [_Z25reweightCoreSegmentKernelP18BrickHeader_structP20NeuronSection_structP24SynapseConnection_structP21SynapseSection_structP15SegmentSettingsPfS9_m_param_1];
	ld.param.u64 	%rd11, [_Z25reweightCoreSegmentKernelP18BrickHeader_structP20NeuronSection_structP24SynapseConnection_structP21SynapseSection_structP15SegmentSettingsPfS9_m_param_2];
	ld.param.u64 	%rd12, [_Z25reweightCoreSegmentKernelP18BrickHeader_structP20NeuronSection_structP24SynapseConnection_structP21SynapseSection_structP15SegmentSettingsPfS9_m_param_3];
	ld.param.u64 	%rd14, [_Z25reweightCoreSegmentKernelP18BrickHeader_structP20NeuronSection_structP24SynapseConnection_structP21SynapseSection_structP15SegmentSettingsPfS9_m_param_7];
	cvta.to.global.u64 	%rd1, %rd15;
	cvta.to.global.u64 	%rd16, %rd10;
	shl.b64 	%rd17, %rd14, 5;
	add.s64 	%rd18, %rd16, %rd17;
	ld.global.u32 	%r52, [%rd18+20];
	mov.u32 	%r20, %ctaid.x;
	mov.u32 	%r21, %ntid.x;
	mov.u32 	%r22, %tid.x;
	mad.lo.s32 	%r23, %r20, %r21, %r22;
	div.u32 	%r24, %r23, %r21;
	add.s32 	%r48, %r24, %r52;
	ld.global.u32 	%r53, [%rd18+28];
	add.s32 	%r25, %r52, %r53;
	setp.ge.u32 	%p1, %r48, %r25;
	@%p1 bra 	$L__BB3_22;
	mov.f32 	%f14, 0f00000000;
	mov.f32 	%f15, 0f3F000000;
	mul.rn.f32 	%f16, %f15, %f14;
	mov.f32 	%f17, 0f3DF6384F;
	mul.rn.f32 	%f18, %f17, %f14;
	fma.rn.f32 	%f19, %f16, 0f3FB8AA3B, 0f00000000;
	add.f32 	%f20, %f19, 0f00000000;
	mul.f32 	%f21, %f18, 0f40400000;
	fma.rn.f32 	%f22, %f21, %f16, %f20;
	fma.rn.f32 	%f23, %f18, 0f00000000, %f22;
	mov.f32 	%f24, 0fBF800000;
	add.rn.f32 	%f1, %f24, %f23;
	mov.f32 	%f25, 0f3F800000;
	add.rn.f32 	%f26, %f1, %f25;
	neg.f32 	%f27, %f26;
	add.rn.f32 	%f2, %f23, %f27;
	cvta.to.global.u64 	%rd2, %rd11;
	cvta.to.global.u64 	%rd3, %rd12;
$L__BB3_2:
	mul.wide.u32 	%rd19, %r48, 2048;
	add.s64 	%rd20, %rd1, %rd19;
	ld.global.u32 	%r26, [%rd20+2016];
	setp.ge.u32 	%p2, %r22, %r26;
	@%p2 bra 	$L__BB3_21;
	mov.u32 	%r49, %r22;
$L__BB3_4:
	mul.wide.u32 	%rd23, %r49, 32;
	add.s64 	%rd4, %rd20, %rd23;
	ld.global.u32 	%r50, [%rd4+28];
	setp.eq.s32 	%p3, %r50, -1;
	@%p3 bra 	$L__BB3_19;
	mov.b32 	%r27, 0;
	st.global.u32 	[%rd4+12], %r27;
	ld.global.u8 	%rs1, [%rd4+17];
	setp.eq.s16 	%p4, %rs1, 0;
	mov.f32 	%f77, 0f00000000;
	@%p4 bra 	$L__BB3_17;
$L__BB3_6:
	mul.wide.u32 	%rd24, %r50, 32;
	add.s64 	%rd5, %rd2, %rd24;
	ld.global.f32 	%f3, [%rd4+8];
	ld.global.u32 	%r29, [%rd5+20];
	mul.wide.u32 	%rd25, %r29, 2048;
	add.s64 	%rd6, %rd1, %rd25;
	ld.global.f32 	%f75, [%rd5+4];
	mul.wide.u32 	%rd26, %r50, 512;
	add.s64 	%rd27, %rd3, %rd26;
	add.s64 	%rd48, %rd27, 32;
	mov.b32 	%r51, 0;
$L__BB3_7:
	setp.leu.f32 	%p5, %f3, %f75;
	@%p5 bra 	$L__BB3_9;
	ld.global.s8 	%r30, [%rd48+10];
	sub.s32 	%r31, 126, %r30;
	cvt.rn.f32.s32 	%f29, %r31;
	fma.rn.f32 	%f30, %f29, 0f3951B717, 0f3D4CCCCD;
	ld.global.u16 	%r32, [%rd48+8];
	mul.wide.u32 	%rd28, %r32, 32;
	add.s64 	%rd29, %rd6, %rd28;
	ld.global.f32 	%f31, [%rd29+12];
	ld.global.f32 	%f32, [%rd48];
	ld.global.f32 	%f33, [%rd4+12];
	fma.rn.f32 	%f34, %f31, %f32, %f33;
	st.global.f32 	[%rd4+12], %f34;
	ld.global.f32 	%f35, [%rd29+12];
	mul.f32 	%f36, %f30, %f35;
	ld.global.f32 	%f37, [%rd48];
	sub.f32 	%f38, %f37, %f36;
	st.global.f32 	[%rd48], %f38;
$L__BB3_9:
	ld.global.f32 	%f39, [%rd48+4];
	add.f32 	%f6, %f75, %f39;
	setp.leu.f32 	%p6, %f3, %f6;
	@%p6 bra 	$L__BB3_11;
	ld.global.s8 	%r33, [%rd48+26];
	sub.s32 	%r34, 126, %r33;
	cvt.rn.f32.s32 	%f40, %r34;
	fma.rn.f32 	%f41, %f40, 0f3951B717, 0f3D4CCCCD;
	ld.global.u16 	%r35, [%rd48+24];
	mul.wide.u32 	%rd30, %r35, 32;
	add.s64 	%rd31, %rd6, %rd30;
	ld.global.f32 	%f42, [%rd31+12];
	ld.global.f32 	%f43, [%rd48+16];
	ld.global.f32 	%f44, [%rd4+12];
	fma.rn.f32 	%f45, %f42, %f43, %f44;
	st.global.f32 	[%rd4+12], %f45;
	ld.global.f32 	%f46, [%rd31+12];
	mul.f32 	%f47, %f41, %f46;
	ld.global.f32 	%f48, [%rd48+16];
	sub.f32 	%f49, %f48, %f47;
	st.global.f32 	[%rd48+16], %f49;
$L__BB3_11:
	ld.global.f32 	%f50, [%rd48+20];
	add.f32 	%f75, %f6, %f50;
	add.s32 	%r51, %r51, 2;
	add.s64 	%rd48, %rd48, 32;
	setp.ne.s32 	%p7, %r51, 30;
	@%p7 bra 	$L__BB3_7;
	ld.global.u32 	%r50, [%rd5+12];
	setp.ne.s32 	%p8, %r50, -1;
	@%p8 bra 	$L__BB3_6;
	ld.global.f32 	%f8, [%rd4+8];
	setp.eq.f32 	%p9, %f8, 0f00000000;
	mov.f32 	%f76, 0f3F800000;
	@%p9 bra 	$L__BB3_16;
	mul.rn.f32 	%f52, %f1, %f8;
	cvt.rni.f32.f32 	%f53, %f52;
	sub.f32 	%f54, %f52, %f53;
	neg.f32 	%f55, %f52;
	fma.rn.f32 	%f56, %f1, %f8, %f55;
	fma.rn.f32 	%f57, %f2, %f8, %f56;
	add.f32 	%f58, %f54, %f57;
	setp.gt.f32 	%p10, %f53, 0f00000000;
	selp.b32 	%r36, 0, -2097152000, %p10;
	abs.f32 	%f59, %f8;
	setp.num.f32 	%p11, %f59, %f59;
	setp.lt.f32 	%p12, %f52, 0f00000000;
	selp.f32 	%f60, 0f00000000, 0f7F800000, %p12;
	abs.f32 	%f61, %f52;
	setp.gt.f32 	%p13, %f61, 0f43180000;
	cvt.rzi.s32.f32 	%r37, %f53;
	shl.b32 	%r38, %r37, 23;
	sub.s32 	%r39, %r38, %r36;
	mov.b32 	%f62, %r39;
	add.s32 	%r40, %r36, 2130706432;
	mov.b32 	%f63, %r40;
	fma.rn.f32 	%f64, %f58, 0f391FCB8E, 0f3AAF85ED;
	fma.rn.f32 	%f65, %f64, %f58, 0f3C1D9856;
	fma.rn.f32 	%f66, %f65, %f58, 0f3D6357BB;
	fma.rn.f32 	%f67, %f66, %f58, 0f3E75FDEC;
	fma.rn.f32 	%f68, %f67, %f58, 0f3F317218;
	fma.rn.f32 	%f69, %f68, %f58, 0f3F800000;
	mul.f32 	%f70, %f69, %f63;
	mul.f32 	%f71, %f70, %f62;
	selp.f32 	%f76, %f60, %f71, %p13;
	@%p11 bra 	$L__BB3_16;
	mov.f32 	%f72, 0f3F000000;
	add.rn.f32 	%f76, %f72, %f8;
$L__BB3_16:
	mul.f32 	%f73, %f76, 0f3FB8AA65;
	ld.global.f32 	%f74, [%rd4+12];
	mul.f32 	%f77, %f74, %f73;
	st.global.f32 	[%rd4+12], %f77;
$L__BB3_17:
	ld.param.u64 	%rd46, [_Z25reweightCoreSegmentKernelP18BrickHeader_structP20NeuronSection_structP24SynapseConnection_structP21SynapseSection_structP15SegmentSettingsPfS9_m_param_7];
	ld.param.u64 	%rd43, [_Z25reweightCoreSegmentKernelP18BrickHeader_structP20NeuronSection_structP24SynapseConnection_structP21SynapseSection_structP15SegmentSettingsPfS9_m_param_0];
	cvta.to.global.u64 	%rd32, %rd43;
	shl.b64 	%rd33, %rd46, 5;
	add.s64 	%rd34, %rd32, %rd33;
	ld.global.u8 	%rs2, [%rd34+5];
	setp.eq.s16 	%p14, %rs2, 0;
	@%p14 bra 	$L__BB3_19;
	ld.param.u64 	%rd45, [_Z25reweightCoreSegmentKernelP18BrickHeader_structP20NeuronSection_structP24SynapseConnection_structP21SynapseSection_structP15SegmentSettingsPfS9_m_param_6];
	ld.global.u32 	%r41, [%rd4+24];
	cvta.to.global.u64 	%rd35, %rd45;
	mul.wide.u32 	%rd36, %r41, 4;
	add.s64 	%rd37, %rd35, %rd36;
	st.global.f32 	[%rd37], %f77;
$L__BB3_19:
	add.s32 	%r49, %r49, %r21;
	ld.global.u32 	%r43, [%rd20+2016];
	setp.lt.u32 	%p15, %r49, %r43;
	@%p15 bra 	$L__BB3_4;
	ld.param.u64 	%rd47, [_Z25reweightCoreSegmentKernelP18BrickHeader_structP20NeuronSection_structP24SynapseConnection_structP21SynapseSection_structP15SegmentSettingsPfS9_m_param_7];
	ld.param.u64 	%rd44, [_Z25reweightCoreSegmentKernelP18BrickHeader_structP20NeuronSection_structP24SynapseConnection_structP21SynapseSection_structP15SegmentSettingsPfS9_m_param_0];
	cvta.to.global.u64 	%rd40, %rd44;
	shl.b64 	%rd41, %rd47, 5;
	add.s64 	%rd42, %rd40, %rd41;
	ld.global.u32 	%r53, [%rd42+28];
	ld.global.u32 	%r52, [%rd42+20];
$L__BB3_21:
	mov.u32 	%r44, %nctaid.x;
	add.s32 	%r48, %r48, %r44;
	add.s32 	%r45, %r52, %r53;
	setp.lt.u32 	%p16, %r48, %r45;
	@%p16 bra 	$L__BB3_2;
$L__BB3_22:
	ret;

}
	// .globl	_Z20reweightOutputKernelP18BrickHeader_structP20NeuronSection_structPf
.visible .entry _Z20reweightOutputKernelP18BrickHeader_structP20NeuronSection_structPf(
	.param .u64 .ptr .align 1 _Z20reweightOutputKernelP18BrickHeader_structP20NeuronSection_structPf_param_0,
	.param .u64 .ptr .align 1 _Z20reweightOutputKernelP18BrickHeader_structP20NeuronSection_structPf_param_1,
	.param .u64 .ptr .align 1 _Z20reweightOutputKernelP18BrickHeader_structP20NeuronSection_structPf_param_2
)
{
	.reg .pred 	%p<3>;
	.reg .b16 	%rs<2>;
	.reg .b32 	%r<10>;
	.reg .b32 	%f<2>;
	.reg .b64 	%rd<15>;

	ld.param.u64 	%rd3, [_Z20reweightOutputKernelP18BrickHeader_structP20NeuronSection_structPf_param_0];
	ld.param.u64 	%rd4, [_Z20reweightOutputKernelP18BrickHeader_structP20NeuronSection_structPf_param_1];
	ld.param.u64 	%rd2, [_Z20reweightOutputKernelP18BrickHeader_structP20NeuronSection_structPf_param_2];
	cvta.to.global.u64 	%rd5, %rd3;
	cvta.to.global.u64 	%rd6, %rd4;
	mov.u32 	%r2, %ctaid.x;
	mov.u32 	%r3, %ntid.x;
	mov.u32 	%r1, %tid.x;
	mad.lo.s32 	%r4, %r2, %r3, %r1;
	div.u32 	%r5, %r4, %r3;
	mul.wide.s32 	%rd7, %r5, 2048;
	add.s64 	%rd1, %rd6, %rd7;
	ld.global.u32 	%r6, [%rd1+2020];
	mul.wide.u32 	%rd8, %r6, 32;
	add.s64 	%rd9, %rd5, %rd8;
	ld.global.u8 	%rs1, [%rd9+4];
	setp.eq.s16 	%p1, %rs1, 0;
	@%p1 bra 	$L__BB4_3;
	ld.global.u32 	%r7, [%rd1+2016];
	setp.ge.u32 	%p2, %r1, %r7;
	@%p2 bra 	$L__BB4_3;
	mul.wide.u32 	%rd10, %r1, 32;
	add.s64 	%rd11, %rd1, %rd10;
	ld.global.u32 	%r8, [%rd11+24];
	cvta.to.global.u64 	%rd12, %rd2;
	mul.wide.u32 	%rd13, %r8, 4;
	add.s64 	%rd14, %rd12, %rd13;
	ld.global.f32 	%f1, [%rd14];
	st.global.f32 	[%rd11+12], %f1;
	mov.b32 	%r9, 0;
	st.global.u32 	[%rd14], %r9;
$L__BB4_3:
	ret;

}


// ===== COMPILED SASS (sm_100) =====

	.target	sm_100

	.elftype	@"ET_EXEC"


//--------------------- .note.nv.tkinfo           --------------------------
	.section	.note.nv.tkinfo,"",@"SHT_NOTE"
	.sectionflags	@"SHF_NOTE_NV_TKINFO"
	.tkinfo
        /*0018*/ 	.word	0x00000002
        /*0030*/ 	.string	""
        /*0030*/ 	.string	"ptxas"
        /*0030*/ 	.string	"Cuda compilation tools, release 13.0, V13.0.88"
        /*0030*/ 	.string	"Build cuda_13.0.r13.0/compiler.36424714_0"
        /*0030*/ 	.string	"-arch sm_100 -m 64 "



//--------------------- .note.nv.cuinfo           --------------------------
	.section	.note.nv.cuinfo,"",@"SHT_NOTE"
	.sectionflags	@"SHF_NOTE_NV_CUINFO"
        /*0018*/ 	.short	0x0002
        /*001a*/ 	.short	0x0064
        /*001c*/ 	.short	0x0082
	.zero		2


//--------------------- .nv.info                  --------------------------
	.section	.nv.info,"",@"SHT_CUDA_INFO"
	.align	4


	//----- nvinfo : EIATTR_REGCOUNT
	.align		4
        /*0000*/ 	.byte	0x04, 0x2f
        /*0002*/ 	.short	(.L_1 - .L_0)
	.align		4
.L_0:
        /*0004*/ 	.word	index@(_Z23prcessCoreSegmentKernelP18BrickHeader_structP30NeuronSynapseConnection_structP20NeuronSection_structP24SynapseConnection_structP21SynapseSection_structP23UpdatePosSection_structP15SegmentSettingsPfSD_PKjm)
        /*0008*/ 	.word	0x00000020


	//----- nvinfo : EIATTR_FRAME_SIZE
	.align		4
.L_1:
        /*000c*/ 	.byte	0x04, 0x11
        /*000e*/ 	.short	(.L_3 - .L_2)
	.align		4
.L_2:
        /*0010*/ 	.word	index@($__internal_1_$__cuda_sm3x_div_rn_noftz_f32_slowpath)
        /*0014*/ 	.word	0x00000000


	//----- nvinfo : EIATTR_FRAME_SIZE
	.align		4
.L_3:
        /*0018*/ 	.byte	0x04, 0x11
        /*001a*/ 	.short	(.L_5 - .L_4)
	.align		4
.L_4:
        /*001c*/ 	.word	index@(_Z23prcessCoreSegmentKernelP18BrickHeader_structP30NeuronSynapseConnection_structP20NeuronSection_structP24SynapseConnection_structP21SynapseSection_structP23UpdatePosSection_structP15SegmentSettingsPfSD_PKjm)
        /*0020*/ 	.word	0x00000000


	//----- nvinfo : EIATTR_REGCOUNT
	.align		4
.L_5:
        /*0024*/ 	.byte	0x04, 0x2f
        /*0026*/ 	.short	(.L_7 - .L_6)
	.align		4
.L_6:
        /*0028*/ 	.word	index@(_Z18prcessOutputKernelP18BrickHeader_structP30NeuronSynapseConnection_structP20NeuronSection_structP24SynapseConnection_structP21SynapseSection_structP23UpdatePosSection_structP15SegmentSettingsPfPKj)
        /*002c*/ 	.word	0x00000020


	//----- nvinfo : EIATTR_FRAME_SIZE
	.align		4
.L_7:
        /*0030*/ 	.byte	0x04, 0x11
        /*0032*/ 	.short	(.L_9 - .L_8)
	.align		4
.L_8:
        /*0034*/ 	.word	index@($__internal_0_$__cuda_sm3x_div_rn_noftz_f32_slowpath)
        /*0038*/ 	.word	0x00000000


	//----- nvinfo : EIATTR_FRAME_SIZE
	.align		4
.L_9:
        /*003c*/ 	.byte	0x04, 0x11
        /*003e*/ 	.short	(.L_11 - .L_10)
	.align		4
.L_10:
        /*0040*/ 	.word	index@(_Z18prcessOutputKernelP18BrickHeader_structP30NeuronSynapseConnection_structP20NeuronSection_structP24SynapseConnection_structP21SynapseSection_structP23UpdatePosSection_structP15SegmentSettingsPfPKj)
        /*0044*/ 	.word	0x00000000


	//----- nvinfo : EIATTR_REGCOUNT
	.align		4
.L_11:
        /*0048*/ 	.byte	0x04, 0x2f
        /*004a*/ 	.short	(.L_13 - .L_12)
	.align		4
.L_12:
        /*004c*/ 	.word	index@(_Z17prcessInputKernelP18BrickHeader_structP20NeuronSection_structP23UpdatePosSection_structPf)
        /*0050*/ 	.word	0x0000000e


	//----- nvinfo : EIATTR_FRAME_SIZE
	.align		4
.L_13:
        /*0054*/ 	.byte	0x04, 0x11
        /*0056*/ 	.short	(.L_15 - .L_14)
	.align		4
.L_14:
        /*0058*/ 	.word	index@(_Z17prcessInputKernelP18BrickHeader_structP20NeuronSection_structP23UpdatePosSection_structPf)
        /*005c*/ 	.word	0x00000000


	//----- nvinfo : EIATTR_REGCOUNT
	.align		4
.L_15:
        /*0060*/ 	.byte	0x04, 0x2f
        /*0062*/ 	.short	(.L_17 - .L_16)
	.align		4
.L_16:
        /*0064*/ 	.word	index@(_Z25reweightCoreSegmentKernelP18BrickHeader_structP20NeuronSection_structP24SynapseConnection_structP21SynapseSection_structP15SegmentSettingsPfS9_m)
        /*0068*/ 	.word	0x00000020


	//----- nvinfo : EIATTR_FRAME_SIZE
	.align		4
.L_17:
        /*006c*/ 	.byte	0x04, 0x11
        /*006e*/ 	.short	(.L_19 - .L_18)
	.align		4
.L_18:
        /*0070*/ 	.word	index@(_Z25reweightCoreSegmentKernelP18BrickHeader_structP20NeuronSection_structP24SynapseConnection_structP21SynapseSection_structP15SegmentSettingsPfS9_m)
        /*0074*/ 	.word	0x00000000


	//----- nvinfo : EIATTR_REGCOUNT
	.align		4
.L_19:
        /*0078*/ 	.byte	0x04, 0x2f
        /*007a*/ 	.short	(.L_21 - .L_20)
	.align		4
.L_20:
        /*007c*/ 	.word	index@(_Z20reweightOutputKernelP18BrickHeader_structP20NeuronSection_structPf)
        /*0080*/ 	.word	0x0000000c


	//----- nvinfo : EIATTR_FRAME_SIZE
	.align		4
.L_21:
        /*0084*/ 	.byte	0x04, 0x11
        /*0086*/ 	.short	(.L_23 - .L_22)
	.align		4
.L_22:
        /*0088*/ 	.word	index@(_Z20reweightOutputKernelP18BrickHeader_structP20NeuronSection_structPf)
        /*008c*/ 	.word	0x00000000


	//----- nvinfo : EIATTR_MIN_STACK_SIZE
	.align		4
.L_23:
        /*0090*/ 	.byte	0x04, 0x12
        /*0092*/ 	.short	(.L_25 - .L_24)
	.align		4
.L_24:
        /*0094*/ 	.word	index@(_Z20reweightOutputKernelP18BrickHeader_structP20NeuronSection_structPf)
        /*0098*/ 	.word	0x00000000


	//----- nvinfo : EIATTR_MIN_STACK_SIZE
	.align		4
.L_25:
        /*009c*/ 	.byte	0x04, 0x12
        /*009e*/ 	.short	(.L_27 - .L_26)
	.align		4
.L_26:
        /*00a0*/ 	.word	index@(_Z25reweightCoreSegmentKernelP18BrickHeader_structP20NeuronSection_structP24SynapseConnection_structP21SynapseSection_structP15SegmentSettingsPfS9_m)
        /*00a4*/ 	.word	0x00000000


	//----- nvinfo : EIATTR_MIN_STACK_SIZE
	.align		4
.L_27:
        /*00a8*/ 	.byte	0x04, 0x12
        /*00aa*/ 	.short	(.L_29 - .L_28)
	.align		4
.L_28:
        /*00ac*/ 	.word	index@(_Z17prcessInputKernelP18BrickHeader_structP20NeuronSection_structP23UpdatePosSection_structPf)
        /*00b0*/ 	.word	0x00000000


	//----- nvinfo : EIATTR_MIN_STACK_SIZE
	.align		4
.L_29:
        /*00b4*/ 	.byte	0x04, 0x12
        /*00b6*/ 	.short	(.L_31 - .L_30)
	.align		4
.L_30:
        /*00b8*/ 	.word	index@(_Z18prcessOutputKernelP18BrickHeader_structP30NeuronSynapseConnection_structP20NeuronSection_structP24SynapseConnection_structP21SynapseSection_structP23UpdatePosSection_structP15SegmentSettingsPfPKj)
        /*00bc*/ 	.word	0x00000000


	//----- nvinfo : EIATTR_MIN_STACK_SIZE
	.align		4
.L_31:
        /*00c0*/ 	.byte	0x04, 0x12
        /*00c2*/ 	.short	(.L_33 - .L_32)
	.align		4
.L_32:
        /*00c4*/ 	.word	index@(_Z23prcessCoreSegmentKernelP18BrickHeader_structP30NeuronSynapseConnection_structP20NeuronSection_structP24SynapseConnection_structP21SynapseSection_structP23UpdatePosSection_structP15SegmentSettingsPfSD_PKjm)
        /*00c8*/ 	.word	0x00000000
.L_33:


//--------------------- .nv.compat                --------------------------
	.section	.nv.compat,"",@"SHT_CUDA_COMPAT_INFO"
	.align	4
        /*0000*/ 	.byte	0x02, 0x09, 0x00, 0x00, 0x02, 0x02, 0x01, 0x00, 0x02, 0x05, 0x05, 0x00, 0x03, 0x07, 0x01, 0x01
        /*0010*/ 	.byte	0x02, 0x03, 0x00, 0x00, 0x02, 0x06, 0x01, 0x00, 0x04, 0x0b, 0x08, 0x00, 0x01, 0x00, 0x00, 0x00
        /*0020*/ 	.byte	0x00, 0x00, 0x00, 0x00


//--------------------- .nv.info._Z20reweightOutputKernelP18BrickHeader_structP20NeuronSection_structPf --------------------------
	.section	.nv.info._Z20reweightOutputKernelP18BrickHeader_structP20NeuronSection_structPf,"",@"SHT_CUDA_INFO"
	.sectionflags	@""
	.align	4


	//----- nvinfo : EIATTR_CUDA_API_VERSION
	.align		4
        /*0000*/ 	.byte	0x04, 0x37
        /*0002*/ 	.short	(.L_35 - .L_34)
.L_34:
        /*0004*/ 	.word	0x00000082


	//----- nvinfo : EIATTR_KPARAM_INFO
	.align		4
.L_35:
        /*0008*/ 	.byte	0x04, 0x17
        /*000a*/ 	.short	(.L_37 - .L_36)
.L_36:
        /*000c*/ 	.word	0x00000000
        /*0010*/ 	.short	0x0002
        /*0012*/ 	.short	0x0010
        /*0014*/ 	.byte	0x00, 0xf5, 0x21, 0x00


	//----- nvinfo : EIATTR_KPARAM_INFO
	.align		4
.L_37:
        /*0018*/ 	.byte	0x04, 0x17
        /*001a*/ 	.short	(.L_39 - .L_38)
.L_38:
        /*001c*/ 	.word	0x00000000
        /*0020*/ 	.short	0x0001
        /*0022*/ 	.short	0x0008
        /*0024*/ 	.byte	0x00, 0xf5, 0x21, 0x00


	//----- nvinfo : EIATTR_KPARAM_INFO
	.align		4
.L_39:
        /*0028*/ 	.byte	0x04, 0x17
        /*002a*/ 	.short	(.L_41 - .L_40)
.L_40:
        /*002c*/ 	.word	0x00000000
        /*0030*/ 	.short	0x0000
        /*0032*/ 	.short	0x0000
        /*0034*/ 	.byte	0x00, 0xf5, 0x21, 0x00


	//----- nvinfo : EIATTR_SPARSE_MMA_MASK
	.align		4
.L_41:
        /*0038*/ 	.byte	0x03, 0x50
        /*003a*/ 	.short	0x0000


	//----- nvinfo : EIATTR_MAXREG_COUNT
	.align		4
        /*003c*/ 	.byte	0x03, 0x1b
        /*003e*/ 	.short	0x00ff


	//----- nvinfo : EIATTR_MERCURY_ISA_VERSION
	.align		4
        /*0040*/ 	.byte	0x03, 0x5f
        /*0042*/ 	.short	0x0101


	//----- nvinfo : EIATTR_VRC_CTA_INIT_COUNT
	.align		4
        /*0044*/ 	.byte	0x02, 0x4a
	.zero		1
	.zero		1


	//----- nvinfo : EIATTR_EXIT_INSTR_OFFSETS
	.align		4
        /*0048*/ 	.byte	0x04, 0x1c
        /*004a*/ 	.short	(.L_43 - .L_42)


	//   ....[0]....
.L_42:
        /*004c*/ 	.word	0x000001f0


	//   ....[1]....
        /*0050*/ 	.word	0x00000220


	//   ....[2]....
        /*0054*/ 	.word	0x000002a0


	//----- nvinfo : EIATTR_CBANK_PARAM_SIZE
	.align		4
.L_43:
        /*0058*/ 	.byte	0x03, 0x19
        /*005a*/ 	.short	0x0018


	//----- nvinfo : EIATTR_PARAM_CBANK
	.align		4
        /*005c*/ 	.byte	0x04, 0x0a
        /*005e*/ 	.short	(.L_45 - .L_44)
	.align		4
.L_44:
        /*0060*/ 	.word	index@(.nv.constant0._Z20reweightOutputKernelP18BrickHeader_structP20NeuronSection_structPf)
        /*0064*/ 	.short	0x0380
        /*0066*/ 	.short	0x0018


	//----- nvinfo : EIATTR_SW_WAR
	.align		4
.L_45:
        /*0068*/ 	.byte	0x04, 0x36
        /*006a*/ 	.short	(.L_47 - .L_46)
.L_46:
        /*006c*/ 	.word	0x00000008
.L_47:


//--------------------- .nv.info._Z25reweightCoreSegmentKernelP18BrickHeader_structP20NeuronSection_structP24SynapseConnection_structP21SynapseSection_structP15SegmentSettingsPfS9_m --------------------------
	.section	.nv.info._Z25reweightCoreSegmentKernelP18BrickHeader_structP20NeuronSection_structP24SynapseConnection_structP21SynapseSection_structP15SegmentSettingsPfS9_m,"",@"SHT_CUDA_INFO"
	.sectionflags	@""
	.align	4


	//----- nvinfo : EIATTR_CUDA_API_VERSION
	.align		4
        /*0000*/ 	.byte	0x04, 0x37
        /*0002*/ 	.short	(.L_49 - .L_48)
.L_48:
        /*0004*/ 	.word	0x00000082


	//----- nvinfo : EIATTR_KPARAM_INFO
	.align		4
.L_49:
        /*0008*/ 	.byte	0x04, 0x17
        /*000a*/ 	.short	(.L_51 - .L_50)
.L_50:
        /*000c*/ 	.word	0x00000000
        /*0010*/ 	.short	0x0007
        /*0012*/ 	.short	0x0038
        /*0014*/ 	.byte	0x00, 0xf0, 0x21, 0x00


	//----- nvinfo : EIATTR_KPARAM_INFO
	.align		4
.L_51:
        /*0018*/ 	.byte	0x04, 0x17
        /*001a*/ 	.short	(.L_53 - .L_52)
.L_52:
        /*001c*/ 	.word	0x00000000
        /*0020*/ 	.short	0x0006
        /*0022*/ 	.short	0x0030
        /*0024*/ 	.byte	0x00, 0xf5, 0x21, 0x00


	//----- nvinfo : EIATTR_KPARAM_INFO
	.align		4
.L_53:
        /*0028*/ 	.byte	0x04, 0x17
        /*002a*/ 	.short	(.L_55 - .L_54)
.L_54:
        /*002c*/ 	.word	0x00000000
        /*0030*/ 	.short	0x0005
        /*0032*/ 	.short	0x0028
        /*0034*/ 	.byte	0x00, 0xf5, 0x21, 0x00


	//----- nvinfo : EIATTR_KPARAM_INFO
	.align		4
.L_55:
        /*0038*/ 	.byte	0x04, 0x17
        /*003a*/ 	.short	(.L_57 - .L_56)
.L_56:
        /*003c*/ 	.word	0x00000000
        /*0040*/ 	.short	0x0004
        /*0042*/ 	.short	0x0020
        /*0044*/ 	.byte	0x00, 0xf5, 0x21, 0x00


	//----- nvinfo : EIATTR_KPARAM_INFO
	.align		4
.L_57:
        /*0048*/ 	.byte	0x04, 0x17
        /*004a*/ 	.short	(.L_59 - .L_58)
.L_58:
        /*004c*/ 	.word	0x00000000
        /*0050*/ 	.short	0x0003
        /*0052*/ 	.short	0x0018
        /*0054*/ 	.byte	0x00, 0xf5, 0x21, 0x00


	//----- nvinfo : EIATTR_KPARAM_INFO
	.align		4
.L_59:
        /*0058*/ 	.byte	0x04, 0x17
        /*005a*/ 	.short	(.L_61 - .L_60)
.L_60:
        /*005c*/ 	.word	0x00000000
        /*0060*/ 	.short	0x0002
        /*0062*/ 	.short	0x0010
        /*0064*/ 	.byte	0x00, 0xf5, 0x21, 0x00


	//----- nvinfo : EIATTR_KPARAM_INFO
	.align		4
.L_61:
        /*0068*/ 	.byte	0x04, 0x17
        /*006a*/ 	.short	(.L_63 - .L_62)
.L_62:
        /*006c*/ 	.word	0x00000000
        /*0070*/ 	.short	0x0001
        /*0072*/ 	.short	0x0008
        /*0074*/ 	.byte	0x00, 0xf5, 0x21, 0x00


	//----- nvinfo : EIATTR_KPARAM_INFO
	.align		4
.L_63:
        /*0078*/ 	.byte	0x04, 0x17
        /*007a*/ 	.short	(.L_65 - .L_64)
.L_64:
        /*007c*/ 	.word	0x00000000
        /*0080*/ 	.short	0x0000
        /*0082*/ 	.short	0x0000
        /*0084*/ 	.byte	0x00, 0xf5, 0x21, 0x00


	//----- nvinfo : EIATTR_SPARSE_MMA_MASK
	.align		4
.L_65:
        /*0088*/ 	.byte	0x03, 0x50
        /*008a*/ 	.short	0x0000


	//----- nvinfo : EIATTR_MAXREG_COUNT
	.align		4
        /*008c*/ 	.byte	0x03, 0x1b
        /*008e*/ 	.short	0x00ff


	//----- nvinfo : EIATTR_MERCURY_ISA_VERSION
	.align		4
        /*0090*/ 	.byte	0x03, 0x5f
        /*0092*/ 	.short	0x0101


	//----- nvinfo : EIATTR_VRC_CTA_INIT_COUNT
	.align		4
        /*0094*/ 	.byte	0x02, 0x4a
	.zero		1
	.zero		1


	//----- nvinfo : EIATTR_EXIT_INSTR_OFFSETS
	.align		4
        /*0098*/ 	.byte	0x04, 0x1c
        /*009a*/ 	.short	(.L_67 - .L_66)


	//   ....[0]....
.L_66:
        /*009c*/ 	.word	0x00000230


	//   ....[1]....
        /*00a0*/ 	.word	0x00000c10


	//----- nvinfo : EIATTR_CRS_STACK_SIZE
	.align		4
.L_67:
        /*00a4*/ 	.byte	0x04, 0x1e
        /*00a6*/ 	.short	(.L_69 - .L_68)
.L_68:
        /*00a8*/ 	.word	0x00000000


	//----- nvinfo : EIATTR_CBANK_PARAM_SIZE
	.align		4
.L_69:
        /*00ac*/ 	.byte	0x03, 0x19
        /*00ae*/ 	.short	0x0040


	//----- nvinfo : EIATTR_PARAM_CBANK
	.align		4
        /*00b0*/ 	.byte	0x04, 0x0a
        /*00b2*/ 	.short	(.L_71 - .L_70)
	.align		4
.L_70:
        /*00b4*/ 	.word	index@(.nv.constant0._Z25reweightCoreSegmentKernelP18BrickHeader_structP20NeuronSection_structP24SynapseConnection_structP21SynapseSection_structP15SegmentSettingsPfS9_m)
        /*00b8*/ 	.short	0x0380
        /*00ba*/ 	.short	0x0040


	//----- nvinfo : EIATTR_SW_WAR
	.align		4
.L_71:
        /*00bc*/ 	.byte	0x04, 0x36
        /*00be*/ 	.short	(.L_73 - .L_72)
.L_72:
        /*00c0*/ 	.word	0x00000008
.L_73:


//--------------------- .nv.info._Z17prcessInputKernelP18BrickHeader_structP20NeuronSection_structP23UpdatePosSection_structPf --------------------------
	.section	.nv.info._Z17prcessInputKernelP18BrickHeader_structP20NeuronSection_structP23UpdatePosSection_structPf,"",@"SHT_CUDA_INFO"
	.sectionflags	@""
	.align	4


	//----- nvinfo : EIATTR_CUDA_API_VERSION
	.align		4
        /*0000*/ 	.byte	0x04, 0x37
        /*0002*/ 	.short	(.L_75 - .L_74)
.L_74:
        /*0004*/ 	.word	0x00000082


	//----- nvinfo : EIATTR_KPARAM_INFO
	.align		4
.L_75:
        /*0008*/ 	.byte	0x04, 0x17
        /*000a*/ 	.short	(.L_77 - .L_76)
.L_76:
        /*000c*/ 	.word	0x00000000
        /*0010*/ 	.short	0x0003
        /*0012*/ 	.short	0x0018
        /*0014*/ 	.byte	0x00, 0xf5, 0x21, 0x00


	//----- nvinfo : EIATTR_KPARAM_INFO
	.align		4
.L_77:
        /*0018*/ 	.byte	0x04, 0x17
        /*001a*/ 	.short	(.L_79 - .L_78)
.L_78:
        /*001c*/ 	.word	0x00000000
        /*0020*/ 	.short	0x0002
        /*0022*/ 	.short	0x0010
        /*0024*/ 	.byte	0x00, 0xf5, 0x21, 0x00


	//----- nvinfo : EIATTR_KPARAM_INFO
	.align		4
.L_79:
        /*0028*/ 	.byte	0x04, 0x17
        /*002a*/ 	.short	(.L_81 - .L_80)
.L_80:
        /*002c*/ 	.word	0x00000000
        /*0030*/ 	.short	0x0001
        /*0032*/ 	.short	0x0008
        /*0034*/ 	.byte	0x00, 0xf5, 0x21, 0x00


	//----- nvinfo : EIATTR_KPARAM_INFO
	.align		4
.L_81:
        /*0038*/ 	.byte	0x04, 0x17
        /*003a*/ 	.short	(.L_83 - .L_82)
.L_82:
        /*003c*/ 	.word	0x00000000
        /*0040*/ 	.short	0x0000
        /*0042*/ 	.short	0x0000
        /*0044*/ 	.byte	0x00, 0xf5, 0x21, 0x00


	//----- nvinfo : EIATTR_SPARSE_MMA_MASK
	.align		4
.L_83:
        /*0048*/ 	.byte	0x03, 0x50
        /*004a*/ 	.short	0x0000


	//----- nvinfo : EIATTR_MAXREG_COUNT
	.align		4
        /*004c*/ 	.byte	0x03, 0x1b
        /*004e*/ 	.short	0x00ff


	//----- nvinfo : EIATTR_MERCURY_ISA_VERSION
	.align		4
        /*0050*/ 	.byte	0x03, 0x5f
        /*0052*/ 	.short	0x0101


	//----- nvinfo : EIATTR_VRC_CTA_INIT_COUNT
	.align		4
        /*0054*/ 	.byte	0x02, 0x4a
	.zero		1
	.zero		1


	//----- nvinfo : EIATTR_EXIT_INSTR_OFFSETS
	.align		4
        /*0058*/ 	.byte	0x04, 0x1c
        /*005a*/ 	.short	(.L_85 - .L_84)


	//   ....[0]....
.L_84:
        /*005c*/ 	.word	0x000001f0


	//   ....[1]....
        /*0060*/ 	.word	0x00000220


	//   ....[2]....
        /*0064*/ 	.word	0x00000350


	//----- nvinfo : EIATTR_CBANK_PARAM_SIZE
	.align		4
.L_85:
        /*0068*/ 	.byte	0x03, 0x19
        /*006a*/ 	.short	0x0020


	//----- nvinfo : EIATTR_PARAM_CBANK
	.align		4
        /*006c*/ 	.byte	0x04, 0x0a
        /*006e*/ 	.short	(.L_87 - .L_86)
	.align		4
.L_86:
        /*0070*/ 	.word	index@(.nv.constant0._Z17prcessInputKernelP18BrickHeader_structP20NeuronSection_structP23UpdatePosSection_structPf)
        /*0074*/ 	.short	0x0380
        /*0076*/ 	.short	0x0020


	//----- nvinfo : EIATTR_SW_WAR
	.align		4
.L_87:
        /*0078*/ 	.byte	0x04, 0x36
        /*007a*/ 	.short	(.L_89 - .L_88)
.L_88:
        /*007c*/ 	.word	0x00000008
.L_89:


//--------------------- .nv.info._Z18prcessOutputKernelP18BrickHeader_structP30NeuronSynapseConnection_structP20NeuronSection_structP24SynapseConnection_structP21SynapseSection_structP23UpdatePosSection_structP15SegmentSettingsPfPKj --------------------------
	.section	.nv.info._Z18prcessOutputKernelP18BrickHeader_structP30NeuronSynapseConnection_structP20NeuronSection_structP24SynapseConnection_structP21SynapseSection_structP23UpdatePosSection_structP15SegmentSettingsPfPKj,"",@"SHT_CUDA_INFO"
	.sectionflags	@""
	.align	4


	//----- nvinfo : EIATTR_CUDA_API_VERSION
	.align		4
        /*0000*/ 	.byte	0x04, 0x37
        /*0002*/ 	.short	(.L_91 - .L_90)
.L_90:
        /*0004*/ 	.word	0x00000082


	//----- nvinfo : EIATTR_KPARAM_INFO
	.align		4
.L_91:
        /*0008*/ 	.byte	0x04, 0x17
        /*000a*/ 	.short	(.L_93 - .L_92)
.L_92:
        /*000c*/ 	.word	0x00000000
        /*0010*/ 	.short	0x0008
        /*0012*/ 	.short	0x0040
        /*0014*/ 	.byte	0x00, 0xf5, 0x21, 0x00


	//----- nvinfo : EIATTR_KPARAM_INFO
	.align		4
.L_93:
        /*0018*/ 	.byte	0x04, 0x17
        /*001a*/ 	.short	(.L_95 - .L_94)
.L_94:
        /*001c*/ 	.word	0x00000000
        /*0020*/ 	.short	0x0007
        /*0022*/ 	.short	0x0038
        /*0024*/ 	.byte	0x00, 0xf5, 0x21, 0x00


	//----- nvinfo : EIATTR_KPARAM_INFO
	.align		4
.L_95:
        /*0028*/ 	.byte	0x04, 0x17
        /*002a*/ 	.short	(.L_97 - .L_96)
.L_96:
        /*002c*/ 	.word	0x00000000
        /*0030*/ 	.short	0x0006
        /*0032*/ 	.short	0x0030
        /*0034*/ 	.byte	0x00, 0xf5, 0x21, 0x00


	//----- nvinfo : EIATTR_KPARAM_INFO
	.align		4
.L_97:
        /*0038*/ 	.byte	0x04, 0x17
        /*003a*/ 	.short	(.L_99 - .L_98)
.L_98:
        /*003c*/ 	.word	0x00000000
        /*0040*/ 	.short	0x0005
        /*0042*/ 	.short	0x0028
        /*0044*/ 	.byte	0x00, 0xf5, 0x21, 0x00


	//----- nvinfo : EIATTR_KPARAM_INFO
	.align		4
.L_99:
        /*0048*/ 	.byte	0x04, 0x17
        /*004a*/ 	.short	(.L_101 - .L_100)
.L_100:
        /*004c*/ 	.word	0x00000000
        /*0050*/ 	.short	0x0004
        /*0052*/ 	.short	0x0020
        /*0054*/ 	.byte	0x00, 0xf5, 0x21, 0x00


	//----- nvinfo : EIATTR_KPARAM_INFO
	.align		4
.L_101:
        /*0058*/ 	.byte	0x04, 0x17
        /*005a*/ 	.short	(.L_103 - .L_102)
.L_102:
        /*005c*/ 	.word	0x00000000
        /*0060*/ 	.short	0x0003
        /*0062*/ 	.short	0x0018
        /*0064*/ 	.byte	0x00, 0xf5, 0x21, 0x00


	//----- nvinfo : EIATTR_KPARAM_INFO
	.align		4
.L_103:
        /*0068*/ 	.byte	0x04, 0x17
        /*006a*/ 	.short	(.L_105 - .L_104)
.L_104:
        /*006c*/ 	.word	0x00000000
        /*0070*/ 	.short	0x0002
        /*0072*/ 	.short	0x0010
        /*0074*/ 	.byte	0x00, 0xf5, 0x21, 0x00


	//----- nvinfo : EIATTR_KPARAM_INFO
	.align		4
.L_105:
        /*0078*/ 	.byte	0x04, 0x17
        /*007a*/ 	.short	(.L_107 - .L_106)
.L_106:
        /*007c*/ 	.word	0x00000000
        /*0080*/ 	.short	0x0001
        /*0082*/ 	.short	0x0008
        /*0084*/ 	.byte	0x00, 0xf5, 0x21, 0x00


	//----- nvinfo : EIATTR_KPARAM_INFO
	.align		4
.L_107:
        /*0088*/ 	.byte	0x04, 0x17
        /*008a*/ 	.short	(.L_109 - .L_108)
.L_108:
        /*008c*/ 	.word	0x00000000
        /*0090*/ 	.short	0x0000
        /*0092*/ 	.short	0x0000
        /*0094*/ 	.byte	0x00, 0xf5, 0x21, 0x00


	//----- nvinfo : EIATTR_SPARSE_MMA_MASK
	.align		4
.L_109:
        /*0098*/ 	.byte	0x03, 0x50
        /*009a*/ 	.short	0x0000


	//----- nvinfo : EIATTR_MAXREG_COUNT
	.align		4
        /*009c*/ 	.byte	0x03, 0x1b
        /*009e*/ 	.short	0x00ff


	//----- nvinfo : EIATTR_NUM_BARRIERS
	.align		4
        /*00a0*/ 	.byte	0x02, 0x4c
        /*00a2*/ 	.byte	0x01
	.zero		1


	//----- nvinfo : EIATTR_MERCURY_ISA_VERSION
	.align		4
        /*00a4*/ 	.byte	0x03, 0x5f
        /*00a6*/ 	.short	0x0101


	//----- nvinfo : EIATTR_VRC_CTA_INIT_COUNT
	.align		4
        /*00a8*/ 	.byte	0x02, 0x4a
	.zero		1
	.zero		1


	//----- nvinfo : EIATTR_EXIT_INSTR_OFFSETS
	.align		4
        /*00ac*/ 	.byte	0x04, 0x1c
        /*00ae*/ 	.short	(.L_111 - .L_110)


	//   ....[0]....
.L_110:
        /*00b0*/ 	.word	0x000005f0


	//   ....[1]....
        /*00b4*/ 	.word	0x00001750


	//   ....[2]....
        /*00b8*/ 	.word	0x00001850


	//----- nvinfo : EIATTR_CRS_STACK_SIZE
	.align		4
.L_111:
        /*00bc*/ 	.byte	0x04, 0x1e
        /*00be*/ 	.short	(.L_113 - .L_112)
.L_112:
        /*00c0*/ 	.word	0x00000000


	//----- nvinfo : EIATTR_CBANK_PARAM_SIZE
	.align		4
.L_113:
        /*00c4*/ 	.byte	0x03, 0x19
        /*00c6*/ 	.short	0x0048


	//----- nvinfo : EIATTR_PARAM_CBANK
	.align		4
        /*00c8*/ 	.byte	0x04, 0x0a
        /*00ca*/ 	.short	(.L_115 - .L_114)
	.align		4
.L_114:
        /*00cc*/ 	.word	index@(.nv.constant0._Z18prcessOutputKernelP18BrickHeader_structP30NeuronSynapseConnection_structP20NeuronSection_structP24SynapseConnection_structP21SynapseSection_structP23UpdatePosSection_structP15SegmentSettingsPfPKj)
        /*00d0*/ 	.short	0x0380
        /*00d2*/ 	.short	0x0048


	//----- nvinfo : EIATTR_SW_WAR
	.align		4
.L_115:
        /*00d4*/ 	.byte	0x04, 0x36
        /*00d6*/ 	.short	(.L_117 - .L_116)
.L_116:
        /*00d8*/ 	.word	0x00000008
.L_117:


//--------------------- .nv.info._Z23prcessCoreSegmentKernelP18BrickHeader_structP30NeuronSynapseConnection_structP20NeuronSection_structP24SynapseConnection_structP21SynapseSection_structP23UpdatePosSection_structP15SegmentSettingsPfSD_PKjm --------------------------
	.section	.nv.info._Z23prcessCoreSegmentKernelP18BrickHeader_structP30NeuronSynapseConnection_structP20NeuronSection_structP24SynapseConnection_structP21SynapseSection_structP23UpdatePosSection_structP15SegmentSettingsPfSD_PKjm,"",@"SHT_CUDA_INFO"
	.sectionflags	@""
	.align	4


	//----- nvinfo : EIATTR_CUDA_API_VERSION
	.align		4
        /*0000*/ 	.byte	0x04, 0x37
        /*0002*/ 	.short	(.L_119 - .L_118)
.L_118:
        /*0004*/ 	.word	0x00000082


	//----- nvinfo : EIATTR_KPARAM_INFO
	.align		4
.L_119:
        /*0008*/ 	.byte	0x04, 0x17
        /*000a*/ 	.short	(.L_121 - .L_120)
.L_120:
        /*000c*/ 	.word	0x00000000
        /*0010*/ 	.short	0x000a
        /*0012*/ 	.short	0x0050
        /*0014*/ 	.byte	0x00, 0xf0, 0x21, 0x00


	//----- nvinfo : EIATTR_KPARAM_INFO
	.align		4
.L_121:
        /*0018*/ 	.byte	0x04, 0x17
        /*001a*/ 	.short	(.L_123 - .L_122)
.L_122:
        /*001c*/ 	.word	0x00000000
        /*0020*/ 	.short	0x0009
        /*0022*/ 	.short	0x0048
        /*0024*/ 	.byte	0x00, 0xf5, 0x21, 0x00


	//----- nvinfo : EIATTR_KPARAM_INFO
	.align		4
.L_123:
        /*0028*/ 	.byte	0x04, 0x17
        /*002a*/ 	.short	(.L_125 - .L_124)
.L_124:
        /*002c*/ 	.word	0x00000000
        /*0030*/ 	.short	0x0008
        /*0032*/ 	.short	0x0040
        /*0034*/ 	.byte	0x00, 0xf5, 0x21, 0x00


	//----- nvinfo : EIATTR_KPARAM_INFO
	.align		4
.L_125:
        /*0038*/ 	.byte	0x04, 0x17
        /*003a*/ 	.short	(.L_127 - .L_126)
.L_126:
        /*003c*/ 	.word	0x00000000
        /*0040*/ 	.short	0x0007
        /*0042*/ 	.short	0x0038
        /*0044*/ 	.byte	0x00, 0xf5, 0x21, 0x00


	//----- nvinfo : EIATTR_KPARAM_INFO
	.align		4
.L_127:
        /*0048*/ 	.byte	0x04, 0x17
        /*004a*/ 	.short	(.L_129 - .L_128)
.L_128:
        /*004c*/ 	.word	0x00000000
        /*0050*/ 	.short	0x0006
        /*0052*/ 	.short	0x0030
        /*0054*/ 	.byte	0x00, 0xf5, 0x21, 0x00


	//----- nvinfo : EIATTR_KPARAM_INFO
	.align		4
.L_129:
        /*0058*/ 	.byte	0x04, 0x17
        /*005a*/ 	.short	(.L_131 - .L_130)
.L_130:
        /*005c*/ 	.word	0x00000000
        /*0060*/ 	.short	0x0005
        /*0062*/ 	.short	0x0028
        /*0064*/ 	.byte	0x00, 0xf5, 0x21, 0x00


	//----- nvinfo : EIATTR_KPARAM_INFO
	.align		4
.L_131:
        /*0068*/ 	.byte	0x04, 0x17
        /*006a*/ 	.short	(.L_133 - .L_132)
.L_132:
        /*006c*/ 	.word	0x00000000
        /*0070*/ 	.short	0x0004
        /*0072*/ 	.short	0x0020
        /*0074*/ 	.byte	0x00, 0xf5, 0x21, 0x00


	//----- nvinfo : EIATTR_KPARAM_INFO
	.align		4
.L_133:
        /*0078*/ 	.byte	0x04, 0x17
        /*007a*/ 	.short	(.L_135 - .L_134)
.L_134:
        /*007c*/ 	.word	0x00000000
        /*0080*/ 	.short	0x0003
        /*0082*/ 	.short	0x0018
        /*0084*/ 	.byte	0x00, 0xf5, 0x21, 0x00


	//----- nvinfo : EIATTR_KPARAM_INFO
	.align		4
.L_135:
        /*0088*/ 	.byte	0x04, 0x17
        /*008a*/ 	.short	(.L_137 - .L_136)
.L_136:
        /*008c*/ 	.word	0x00000000
        /*0090*/ 	.short	0x0002
        /*0092*/ 	.short	0x0010
        /*0094*/ 	.byte	0x00, 0xf5, 0x21, 0x00


	//----- nvinfo : EIATTR_KPARAM_INFO
	.align		4
.L_137:
        /*0098*/ 	.byte	0x04, 0x17
        /*009a*/ 	.short	(.L_139 - .L_138)
.L_138:
        /*009c*/ 	.word	0x00000000
        /*00a0*/ 	.short	0x0001
        /*00a2*/ 	.short	0x0008
        /*00a4*/ 	.byte	0x00, 0xf5, 0x21, 0x00


	//----- nvinfo : EIATTR_KPARAM_INFO
	.align		4
.L_139:
        /*00a8*/ 	.byte	0x04, 0x17
        /*00aa*/ 	.short	(.L_141 - .L_140)
.L_140:
        /*00ac*/ 	.word	0x00000000
        /*00b0*/ 	.short	0x0000
        /*00b2*/ 	.short	0x0000
        /*00b4*/ 	.byte	0x00, 0xf5, 0x21, 0x00


	//----- nvinfo : EIATTR_SPARSE_MMA_MASK
	.align		4
.L_141:
        /*00b8*/ 	.byte	0x03, 0x50
        /*00ba*/ 	.short	0x0000


	//----- nvinfo : EIATTR_MAXREG_COUNT
	.align		4
        /*00bc*/ 	.byte	0x03, 0x1b
        /*00be*/ 	.short	0x00ff


	//----- nvinfo : EIATTR_NUM_BARRIERS
	.align		4
        /*00c0*/ 	.byte	0x02, 0x4c
        /*00c2*/ 	.byte	0x01
	.zero		1


	//----- nvinfo : EIATTR_MERCURY_ISA_VERSION
	.align		4
        /*00c4*/ 	.byte	0x03, 0x5f
        /*00c6*/ 	.short	0x0101


	//----- nvinfo : EIATTR_VRC_CTA_INIT_COUNT
	.align		4
        /*00c8*/ 	.byte	0x02, 0x4a
	.zero		1
	.zero		1


	//----- nvinfo : EIATTR_EXIT_INSTR_OFFSETS
	.align		4
        /*00cc*/ 	.byte	0x04, 0x1c
        /*00ce*/ 	.short	(.L_143 - .L_142)


	//   ....[0]....
.L_142:
        /*00d0*/ 	.word	0x000004c0


	//   ....[1]....
        /*00d4*/ 	.word	0x000004f0


	//   ....[2]....
        /*00d8*/ 	.word	0x00000690


	//   ....[3]....
        /*00dc*/ 	.word	0x00001ed0


	//----- nvinfo : EIATTR_CRS_STACK_SIZE
	.align		4
.L_143:
        /*00e0*/ 	.byte	0x04, 0x1e
        /*00e2*/ 	.short	(.L_145 - .L_144)
.L_144:
        /*00e4*/ 	.word	0x00000000


	//----- nvinfo : EIATTR_CBANK_PARAM_SIZE
	.align		4
.L_145:
        /*00e8*/ 	.byte	0x03, 0x19
        /*00ea*/ 	.short	0x0058


	//----- nvinfo : EIATTR_PARAM_CBANK
	.align		4
        /*00ec*/ 	.byte	0x04, 0x0a
        /*00ee*/ 	.short	(.L_147 - .L_146)
	.align		4
.L_146:
        /*00f0*/ 	.word	index@(.nv.constant0._Z23prcessCoreSegmentKernelP18BrickHeader_structP30NeuronSynapseConnection_structP20NeuronSection_structP24SynapseConnection_structP21SynapseSection_structP23UpdatePosSection_structP15SegmentSettingsPfSD_PKjm)
        /*00f4*/ 	.short	0x0380
        /*00f6*/ 	.short	0x0058


	//----- nvinfo : EIATTR_SW_WAR
	.align		4
.L_147:
        /*00f8*/ 	.byte	0x04, 0x36
        /*00fa*/ 	.short	(.L_149 - .L_148)
.L_148:
        /*00fc*/ 	.word	0x00000008
.L_149:


//--------------------- .nv.callgraph             --------------------------
	.section	.nv.callgraph,"",@"SHT_CUDA_CALLGRAPH"
	.align	4
	.sectionentsize	8
	.align		4
        /*0000*/ 	.word	0x00000000
	.align		4
        /*0004*/ 	.word	0xffffffff
	.align		4
        /*0008*/ 	.word	0x00000000
	.align		4
        /*000c*/ 	.word	0xfffffffe
	.align		4
        /*0010*/ 	.word	0x00000000
	.align		4
        /*0014*/ 	.word	0xfffffffd
	.align		4
        /*0018*/ 	.word	0x00000000
	.align		4
        /*001c*/ 	.word	0xfffffffc


//--------------------- .text._Z20reweightOutputKernelP18BrickHeader_structP20NeuronSection_structPf --------------------------
	.section	.text._Z20reweightOutputKernelP18BrickHeader_structP20NeuronSection_structPf,"ax",@progbits
	.align	128
        .global         _Z20reweightOutputKernelP18BrickHeader_structP20NeuronSection_structPf
        .type           _Z20reweightOutputKernelP18BrickHeader_structP20NeuronSection_structPf,@function
        .size           _Z20reweightOutputKernelP18BrickHeader_structP20NeuronSection_structPf,(.L_x_118 - _Z20reweightOutputKernelP18BrickHeader_structP20NeuronSection_structPf)
        .other          _Z20reweightOutputKernelP18BrickHeader_structP20NeuronSection_structPf,@"STO_CUDA_ENTRY STV_DEFAULT"
_Z20reweightOutputKernelP18BrickHeader_structP20NeuronSection_structPf:
.text._Z20reweightOutputKernelP18BrickHeader_structP20NeuronSection_structPf:
[----:B------:R-:W-:Y:S08]  /*0000*/  LDC R1, c[0x0][0x37c] ;  /* 0x0000df00ff017b82 */ /* 0x000ff00000000800 */
[----:B------:R-:W0:Y:S01]  /*0010*/  LDC R7, c[0x0][0x360] ;  /* 0x0000d800ff077b82 */ /* 0x000e220000000800 */
[----:B------:R-:W1:Y:S07]  /*0020*/  S2R R9, SR_TID.X ;  /* 0x0000000000097919 */ /* 0x000e6e0000002100 */
[----:B------:R-:W1:Y:S01]  /*0030*/  S2UR UR4, SR_CTAID.X ;  /* 0x00000000000479c3 */ /* 0x000e620000002500 */
[----:B0-----:R-:W0:Y:S01]  /*0040*/  I2F.U32.RP R4, R7 ;  /* 0x0000000700047306 */ /* 0x001e220000209000 */
[----:B------:R-:W-:-:S07]  /*0050*/  ISETP.NE.U32.AND P2, PT, R7, RZ, PT ;  /* 0x000000ff0700720c */ /* 0x000fce0003f45070 */
[----:B0-----:R-:W0:Y:S02]  /*0060*/  MUFU.RCP R4, R4 ;  /* 0x0000000400047308 */ /* 0x001e240000001000 */
[----:B0-----:R-:W-:-:S06]  /*0070*/  IADD3 R2, PT, PT, R4, 0xffffffe, RZ ;  /* 0x0ffffffe04027810 */ /* 0x001fcc0007ffe0ff */
[----:B------:R0:W2:Y:S02]  /*0080*/  F2I.FTZ.U32.TRUNC.NTZ R3, R2 ;  /* 0x0000000200037305 */ /* 0x0000a4000021f000 */
[----:B0-----:R-:W-:Y:S01]  /*0090*/  IMAD.MOV.U32 R2, RZ, RZ, RZ ;  /* 0x000000ffff027224 */ /* 0x001fe200078e00ff */
[----:B--2---:R-:W-:-:S05]  /*00a0*/  IADD3 R0, PT, PT, RZ, -R3, RZ ;  /* 0x80000003ff007210 */ /* 0x004fca0007ffe0ff */
[----:B------:R-:W-:Y:S02]  /*00b0*/  IMAD R5, R0, R7, RZ ;  /* 0x0000000700057224 */ /* 0x000fe400078e02ff */
[----:B-1----:R-:W-:Y:S01]  /*00c0*/  IMAD R0, R7, UR4, R9 ;  /* 0x0000000407007c24 */ /* 0x002fe2000f8e0209 */
[----:B------:R-:W0:Y:S01]  /*00d0*/  LDCU.64 UR4, c[0x0][0x358] ;  /* 0x00006b00ff0477ac */ /* 0x000e220008000a00 */
[----:B------:R-:W-:-:S06]  /*00e0*/  IMAD.HI.U32 R3, R3, R5, R2 ;  /* 0x0000000503037227 */ /* 0x000fcc00078e0002 */
[----:B------:R-:W-:-:S05]  /*00f0*/  IMAD.HI.U32 R5, R3, R0, RZ ;  /* 0x0000000003057227 */ /* 0x000fca00078e00ff */
[----:B------:R-:W-:-:S05]  /*0100*/  IADD3 R3, PT, PT, -R5, RZ, RZ ;  /* 0x000000ff05037210 */ /* 0x000fca0007ffe1ff */
[----:B------:R-:W-:Y:S02]  /*0110*/  IMAD R0, R7, R3, R0 ;  /* 0x0000000307007224 */ /* 0x000fe400078e0200 */
[----:B------:R-:W1:Y:S03]  /*0120*/  LDC.64 R2, c[0x0][0x388] ;  /* 0x0000e200ff027b82 */ /* 0x000e660000000a00 */
[----:B------:R-:W-:-:S13]  /*0130*/  ISETP.GE.U32.AND P0, PT, R0, R7, PT ;  /* 0x000000070000720c */ /* 0x000fda0003f06070 */
[----:B------:R-:W-:Y:S01]  /*0140*/  @P0 IMAD.IADD R0, R0, 0x1, -R7 ;  /* 0x0000000100000824 */ /* 0x000fe200078e0a07 */
[----:B------:R-:W-:-:S04]  /*0150*/  @P0 IADD3 R5, PT, PT, R5, 0x1, RZ ;  /* 0x0000000105050810 */ /* 0x000fc80007ffe0ff */
[----:B------:R-:W-:-:S13]  /*0160*/  ISETP.GE.U32.AND P1, PT, R0, R7, PT ;  /* 0x000000070000720c */ /* 0x000fda0003f26070 */
[----:B------:R-:W-:Y:S02]  /*0170*/  @P1 IADD3 R5, PT, PT, R5, 0x1, RZ ;  /* 0x0000000105051810 */ /* 0x000fe40007ffe0ff */
[----:B------:R-:W-:-:S05]  /*0180*/  @!P2 LOP3.LUT R5, RZ, R7, RZ, 0x33, !PT ;  /* 0x00000007ff05a212 */ /* 0x000fca00078e33ff */
[----:B-1----:R-:W-:Y:S02]  /*0190*/  IMAD.WIDE R2, R5, 0x800, R2 ;  /* 0x0000080005027825 */ /* 0x002fe400078e0202 */
[----:B------:R-:W1:Y:S03]  /*01a0*/  LDC.64 R4, c[0x0][0x380] ;  /* 0x0000e000ff047b82 */ /* 0x000e660000000a00 */
[----:B0-----:R-:W1:Y:S02]  /*01b0*/  LDG.E R7, desc[UR4][R2.64+0x7e4] ;  /* 0x0007e40402077981 */ /* 0x001e64000c1e1900 */
[----:B-1----:R-:W-:-:S06]  /*01c0*/  IMAD.WIDE.U32 R4, R7, 0x20, R4 ;  /* 0x0000002007047825 */ /* 0x002fcc00078e0004 */
[----:B------:R-:W2:Y:S02]  /*01d0*/  LDG.E.U8 R4, desc[UR4][R4.64+0x4] ;  /* 0x0000040404047981 */ /* 0x000ea4000c1e1100 */
[----:B--2---:R-:W-:-:S13]  /*01e0*/  ISETP.NE.AND P0, PT, R4, RZ, PT ;  /* 0x000000ff0400720c */ /* 0x004fda0003f05270 */
[----:B------:R-:W-:Y:S05]  /*01f0*/  @!P0 EXIT ;  /* 0x000000000000894d */ /* 0x000fea0003800000 */
[----:B------:R-:W2:Y:S02]  /*0200*/  LDG.E R0, desc[UR4][R2.64+0x7e0] ;  /* 0x0007e00402007981 */ /* 0x000ea4000c1e1900 */
[----:B--2---:R-:W-:-:S13]  /*0210*/  ISETP.GE.U32.AND P0, PT, R9, R0, PT ;  /* 0x000000000900720c */ /* 0x004fda0003f06070 */
[----:B------:R-:W-:Y:S05]  /*0220*/  @P0 EXIT ;  /* 0x000000000000094d */ /* 0x000fea0003800000 */
[----:B------:R-:W-:Y:S01]  /*0230*/  IMAD.WIDE.U32 R2, R9, 0x20, R2 ;  /* 0x0000002009027825 */ /* 0x000fe200078e0002 */
[----:B------:R-:W0:Y:S04]  /*0240*/  LDC.64 R4, c[0x0][0x390] ;  /* 0x0000e400ff047b82 */ /* 0x000e280000000a00 */
[----:B------:R-:W0:Y:S02]  /*0250*/  LDG.E R7, desc[UR4][R2.64+0x18] ;  /* 0x0000180402077981 */ /* 0x000e24000c1e1900 */
[----:B0-----:R-:W-:-:S05]  /*0260*/  IMAD.WIDE.U32 R4, R7, 0x4, R4 ;  /* 0x0000000407047825 */ /* 0x001fca00078e0004 */
[----:B------:R-:W2:Y:S04]  /*0270*/  LDG.E R7, desc[UR4][R4.64] ;  /* 0x0000000404077981 */ /* 0x000ea8000c1e1900 */
[----:B--2---:R-:W-:Y:S04]  /*0280*/  STG.E desc[UR4][R2.64+0xc], R7 ;  /* 0x00000c0702007986 */ /* 0x004fe8000c101904 */
[----:B------:R-:W-:Y:S01]  /*0290*/  STG.E desc[UR4][R4.64], RZ ;  /* 0x000000ff04007986 */ /* 0x000fe2000c101904 */
[----:B------:R-:W-:Y:S05]  /*02a0*/  EXIT ;  /* 0x000000000000794d */ /* 0x000fea0003800000 */
.L_x_0:
[----:B------:R-:W-:-:S00]  /*02b0*/  BRA `(.L_x_0) ;  /* 0xfffffffc00fc7947 */ /* 0x000fc0000383ffff */
[----:B------:R-:W-:-:S00]  /*02c0*/  NOP ;  /* 0x0000000000007918 */ /* 0x000fc00000000000 */
        /* <DEDUP_REMOVED lines=11> */
.L_x_118:


//--------------------- .text._Z25reweightCoreSegmentKernelP18BrickHeader_structP20NeuronSection_structP24SynapseConnection_structP21SynapseSection_structP15SegmentSettingsPfS9_m --------------------------
	.section	.text._Z25reweightCoreSegmentKernelP18BrickHeader_structP20NeuronSection_structP24SynapseConnection_structP21SynapseSection_structP15SegmentSettingsPfS9_m,"ax",@progbits
	.align	128
        .global         _Z25reweightCoreSegmentKernelP18BrickHeader_structP20NeuronSection_structP24SynapseConnection_structP21SynapseSection_structP15SegmentSettingsPfS9_m
        .type           _Z25reweightCoreSegmentKernelP18BrickHeader_structP20NeuronSection_structP24SynapseConnection_structP21SynapseSection_structP15SegmentSettingsPfS9_m,@function
        .size           _Z25reweightCoreSegmentKernelP18BrickHeader_structP20NeuronSection_structP24SynapseConnection_structP21SynapseSection_structP15SegmentSettingsPfS9_m,(.L_x_119 - _Z25reweightCoreSegmentKernelP18BrickHeader_structP20NeuronSection_structP24SynapseConnection_structP21SynapseSection_structP15SegmentSettingsPfS9_m)
        .other          _Z25reweightCoreSegmentKernelP18BrickHeader_structP20NeuronSection_structP24SynapseConnection_structP21SynapseSection_structP15SegmentSettingsPfS9_m,@"STO_CUDA_ENTRY STV_DEFAULT"
_Z25reweightCoreSegmentKernelP18BrickHeader_structP20NeuronSection_structP24SynapseConnection_structP21SynapseSection_structP15SegmentSettingsPfS9_m:
.text._Z25reweightCoreSegmentKernelP18BrickHeader_structP20NeuronSection_structP24SynapseConnection_structP21SynapseSection_structP15SegmentSettingsPfS9_m:
[----:B------:R-:W-:Y:S01]  /*0000*/  LDC R1, c[0x0][0x37c] ;  /* 0x0000df00ff017b82 */ /* 0x000fe20000000800 */
[----:B------:R-:W0:Y:S01]  /*0010*/  LDCU.64 UR6, c[0x0][0x3b8] ;  /* 0x00007700ff0677ac */ /* 0x000e220008000a00 */
[----:B------:R-:W0:Y:S01]  /*0020*/  LDCU.64 UR4, c[0x0][0x380] ;  /* 0x00007000ff0477ac */ /* 0x000e220008000a00 */
[----:B------:R-:W1:Y:S01]  /*0030*/  LDCU.64 UR8, c[0x0][0x358] ;  /* 0x00006b00ff0877ac */ /* 0x000e620008000a00 */
[----:B0-----:R-:W-:-:S04]  /*0040*/  ULEA UR4, UP0, UR6, UR4, 0x5 ;  /* 0x0000000406047291 */ /* 0x001fc8000f8028ff */
[----:B------:R-:W-:Y:S02]  /*0050*/  ULEA.HI.X UR5, UR6, UR5, UR7, 0x5, UP0 ;  /* 0x0000000506057291 */ /* 0x000fe400080f2c07 */
[----:B------:R-:W-:-:S04]  /*0060*/  MOV R2, UR4 ;  /* 0x0000000400027c02 */ /* 0x000fc80008000f00 */
[----:B------:R-:W-:-:S05]  /*0070*/  MOV R3, UR5 ;  /* 0x0000000500037c02 */ /* 0x000fca0008000f00 */
[----:B-1----:R-:W2:Y:S04]  /*0080*/  LDG.E R6, desc[UR8][R2.64+0x14] ;  /* 0x0000140802067981 */ /* 0x002ea8000c1e1900 */
[----:B------:R0:W3:Y:S01]  /*0090*/  LDG.E R9, desc[UR8][R2.64+0x1c] ;  /* 0x00001c0802097981 */ /* 0x0000e2000c1e1900 */
[----:B------:R-:W1:Y:S01]  /*00a0*/  LDC R17, c[0x0][0x360] ;  /* 0x0000d800ff117b82 */ /* 0x000e620000000800 */
[----:B------:R-:W4:Y:S07]  /*00b0*/  S2R R16, SR_TID.X ;  /* 0x0000000000107919 */ /* 0x000f2e0000002100 */
[----:B------:R-:W4:Y:S01]  /*00c0*/  S2UR UR4, SR_CTAID.X ;  /* 0x00000000000479c3 */ /* 0x000f220000002500 */
[----:B-1----:R-:W1:Y:S01]  /*00d0*/  I2F.U32.RP R7, R17 ;  /* 0x0000001100077306 */ /* 0x002e620000209000 */
[----:B------:R-:W-:-:S07]  /*00e0*/  ISETP.NE.U32.AND P2, PT, R17, RZ, PT ;  /* 0x000000ff1100720c */ /* 0x000fce0003f45070 */
[----:B-1----:R-:W1:Y:S02]  /*00f0*/  MUFU.RCP R7, R7 ;  /* 0x0000000700077308 */ /* 0x002e640000001000 */
[----:B-1----:R-:W-:-:S06]  /*0100*/  IADD3 R4, PT, PT, R7, 0xffffffe, RZ ;  /* 0x0ffffffe07047810 */ /* 0x002fcc0007ffe0ff */
[----:B------:R1:W5:Y:S02]  /*0110*/  F2I.FTZ.U32.TRUNC.NTZ R5, R4 ;  /* 0x0000000400057305 */ /* 0x000364000021f000 */
[----:B-1----:R-:W-:Y:S02]  /*0120*/  HFMA2 R4, -RZ, RZ, 0, 0 ;  /* 0x00000000ff047431 */ /* 0x002fe400000001ff */
[----:B-----5:R-:W-:-:S04]  /*0130*/  IMAD.MOV R0, RZ, RZ, -R5 ;  /* 0x000000ffff007224 */ /* 0x020fc800078e0a05 */
[----:B------:R-:W-:Y:S02]  /*0140*/  IMAD R11, R0, R17, RZ ;  /* 0x00000011000b7224 */ /* 0x000fe400078e02ff */
[----:B----4-:R-:W-:Y:S02]  /*0150*/  IMAD R0, R17, UR4, R16 ;  /* 0x0000000411007c24 */ /* 0x010fe4000f8e0210 */
[----:B------:R-:W-:-:S06]  /*0160*/  IMAD.HI.U32 R5, R5, R11, R4 ;  /* 0x0000000b05057227 */ /* 0x000fcc00078e0004 */
[----:B------:R-:W-:-:S05]  /*0170*/  IMAD.HI.U32 R5, R5, R0, RZ ;  /* 0x0000000005057227 */ /* 0x000fca00078e00ff */
[----:B0-----:R-:W-:-:S05]  /*0180*/  IADD3 R2, PT, PT, -R5, RZ, RZ ;  /* 0x000000ff05027210 */ /* 0x001fca0007ffe1ff */
[----:B------:R-:W-:-:S05]  /*0190*/  IMAD R0, R17, R2, R0 ;  /* 0x0000000211007224 */ /* 0x000fca00078e0200 */
[----:B------:R-:W-:-:S13]  /*01a0*/  ISETP.GE.U32.AND P0, PT, R0, R17, PT ;  /* 0x000000110000720c */ /* 0x000fda0003f06070 */
[----:B------:R-:W-:Y:S01]  /*01b0*/  @P0 IMAD.IADD R0, R0, 0x1, -R17 ;  /* 0x0000000100000824 */ /* 0x000fe200078e0a11 */
[----:B------:R-:W-:-:S04]  /*01c0*/  @P0 IADD3 R5, PT, PT, R5, 0x1, RZ ;  /* 0x0000000105050810 */ /* 0x000fc80007ffe0ff */
[----:B------:R-:W-:-:S13]  /*01d0*/  ISETP.GE.U32.AND P1, PT, R0, R17, PT ;  /* 0x000000110000720c */ /* 0x000fda0003f26070 */
[----:B------:R-:W-:Y:S02]  /*01e0*/  @P1 IADD3 R5, PT, PT, R5, 0x1, RZ ;  /* 0x0000000105051810 */ /* 0x000fe40007ffe0ff */
[----:B------:R-:W-:-:S04]  /*01f0*/  @!P2 LOP3.LUT R5, RZ, R17, RZ, 0x33, !PT ;  /* 0x00000011ff05a212 */ /* 0x000fc800078e33ff */
[C---:B--2---:R-:W-:Y:S01]  /*0200*/  IADD3 R19, PT, PT, R6.reuse, R5, RZ ;  /* 0x0000000506137210 */ /* 0x044fe20007ffe0ff */
[----:B---3--:R-:W-:-:S05]  /*0210*/  IMAD.IADD R0, R6, 0x1, R9 ;  /* 0x0000000106007824 */ /* 0x008fca00078e0209 */
[----:B------:R-:W-:-:S13]  /*0220*/  ISETP.GE.U32.AND P0, PT, R19, R0, PT ;  /* 0x000000001300720c */ /* 0x000fda0003f06070 */
[----:B------:R-:W-:Y:S05]  /*0230*/  @P0 EXIT ;  /* 0x000000000000094d */ /* 0x000fea0003800000 */
[----:B------:R-:W-:-:S04]  /*0240*/  FFMA R0, RZ, 1.4426950216293334961, RZ ;  /* 0x3fb8aa3bff007823 */ /* 0x000fc800000000ff */
[----:B------:R-:W-:-:S04]  /*0250*/  FADD R0, RZ, R0 ;  /* 0x00000000ff007221 */ /* 0x000fc80000000000 */
[----:B------:R-:W-:-:S04]  /*0260*/  FFMA R0, RZ, RZ, R0 ;  /* 0x000000ffff007223 */ /* 0x000fc80000000000 */
[----:B------:R-:W-:-:S04]  /*0270*/  FFMA R0, RZ, RZ, R0 ;  /* 0x000000ffff007223 */ /* 0x000fc80000000000 */
[----:B------:R-:W-:-:S04]  /*0280*/  FADD R20, R0, -1 ;  /* 0xbf80000000147421 */ /* 0x000fc80000000000 */
[----:B------:R-:W-:-:S04]  /*0290*/  FADD R3, R20, 1 ;  /* 0x3f80000014037421 */ /* 0x000fc80000000000 */
[----:B------:R-:W-:-:S07]  /*02a0*/  FADD R18, R0, -R3 ;  /* 0x8000000300127221 */ /* 0x000fce0000000000 */
.L_x_14:
[----:B-1----:R-:W0:Y:S02]  /*02b0*/  LDC.64 R2, c[0x0][0x388] ;  /* 0x0000e200ff027b82 */ /* 0x002e240000000a00 */
[----:B0-----:R-:W-:-:S05]  /*02c0*/  IMAD.WIDE.U32 R2, R19, 0x800, R2 ;  /* 0x0000080013027825 */ /* 0x001fca00078e0002 */
[----:B------:R-:W2:Y:S01]  /*02d0*/  LDG.E R5, desc[UR8][R2.64+0x7e0] ;  /* 0x0007e00802057981 */ /* 0x000ea2000c1e1900 */
[----:B------:R-:W-:Y:S01]  /*02e0*/  BSSY.RECONVERGENT B3, `(.L_x_1) ;  /* 0x000008d000037945 */ /* 0x000fe20003800200 */
[----:B--2---:R-:W-:-:S13]  /*02f0*/  ISETP.GE.U32.AND P0, PT, R16, R5, PT ;  /* 0x000000051000720c */ /* 0x004fda0003f06070 */
[----:B------:R-:W-:Y:S05]  /*0300*/  @P0 BRA `(.L_x_2) ;  /* 0x0000000800280947 */ /* 0x000fea0003800000 */
[----:B------:R-:W-:Y:S01]  /*0310*/  BSSY.RECONVERGENT B2, `(.L_x_3) ;  /* 0x0000081000027945 */ /* 0x000fe20003800200 */
[----:B------:R-:W-:-:S07]  /*0320*/  MOV R0, R16 ;  /* 0x0000001000007202 */ /* 0x000fce0000000f00 */
.L_x_13:
[----:B------:R-:W-:-:S05]  /*0330*/  IMAD.WIDE.U32 R4, R0, 0x20, R2 ;  /* 0x0000002000047825 */ /* 0x000fca00078e0002 */
[----:B0-----:R-:W2:Y:S01]  /*0340*/  LDG.E R6, desc[UR8][R4.64+0x1c] ;  /* 0x00001c0804067981 */ /* 0x001ea2000c1e1900 */
[----:B------:R-:W-:Y:S01]  /*0350*/  BSSY.RECONVERGENT B1, `(.L_x_4) ;  /* 0x0000078000017945 */ /* 0x000fe20003800200 */
[----:B--2---:R-:W-:-:S13]  /*0360*/  ISETP.NE.AND P0, PT, R6, -0x1, PT ;  /* 0xffffffff0600780c */ /* 0x004fda0003f05270 */
[----:B------:R-:W-:Y:S05]  /*0370*/  @!P0 BRA `(.L_x_5) ;  /* 0x0000000400d48947 */ /* 0x000fea0003800000 */
[----:B------:R-:W2:Y:S01]  /*0380*/  LDG.E.U8 R7, desc[UR8][R4.64+0x11] ;  /* 0x0000110804077981 */ /* 0x000ea2000c1e1100 */
[----:B------:R-:W-:Y:S01]  /*0390*/  BSSY.RECONVERGENT B0, `(.L_x_6) ;  /* 0x0000067000007945 */ /* 0x000fe20003800200 */
[----:B------:R-:W-:Y:S02]  /*03a0*/  HFMA2 R11, -RZ, RZ, 0, 0 ;  /* 0x00000000ff0b7431 */ /* 0x000fe400000001ff */
[----:B------:R0:W-:Y:S01]  /*03b0*/  STG.E desc[UR8][R4.64+0xc], RZ ;  /* 0x00000cff04007986 */ /* 0x0001e2000c101908 */
[----:B--2---:R-:W-:-:S13]  /*03c0*/  ISETP.NE.AND P0, PT, R7, RZ, PT ;  /* 0x000000ff0700720c */ /* 0x004fda0003f05270 */
[----:B0-----:R-:W-:Y:S05]  /*03d0*/  @!P0 BRA `(.L_x_7) ;  /* 0x0000000400888947 */ /* 0x001fea0003800000 */
[----:B------:R-:W-:Y:S01]  /*03e0*/  BSSY.RECONVERGENT B4, `(.L_x_8) ;  /* 0x000003e000047945 */ /* 0x000fe20003800200 */
[----:B------:R-:W-:-:S07]  /*03f0*/  IMAD.MOV.U32 R13, RZ, RZ, R6 ;  /* 0x000000ffff0d7224 */ /* 0x000fce00078e0006 */
.L_x_10:
[----:B------:R-:W0:Y:S01]  /*0400*/  LDC.64 R6, c[0x0][0x390] ;  /* 0x0000e400ff067b82 */ /* 0x000e220000000a00 */
[----:B------:R1:W5:Y:S07]  /*0410*/  LDG.E R21, desc[UR8][R4.64+0x8] ;  /* 0x0000080804157981 */ /* 0x00036e000c1e1900 */
[----:B------:R-:W2:Y:S08]  /*0420*/  LDC.64 R10, c[0x0][0x398] ;  /* 0x0000e600ff0a7b82 */ /* 0x000eb00000000a00 */
[----:B------:R-:W3:Y:S01]  /*0430*/  LDC.64 R8, c[0x0][0x388] ;  /* 0x0000e200ff087b82 */ /* 0x000ee20000000a00 */
[----:B0-----:R-:W-:-:S05]  /*0440*/  IMAD.WIDE.U32 R6, R13, 0x20, R6 ;  /* 0x000000200d067825 */ /* 0x001fca00078e0006 */
[----:B------:R-:W3:Y:S04]  /*0450*/  LDG.E R15, desc[UR8][R6.64+0x14] ;  /* 0x00001408060f7981 */ /* 0x000ee8000c1e1900 */
[----:B------:R1:W5:Y:S01]  /*0460*/  LDG.E R14, desc[UR8][R6.64+0x4] ;  /* 0x00000408060e7981 */ /* 0x000362000c1e1900 */
[----:B--2---:R-:W-:Y:S01]  /*0470*/  IMAD.WIDE.U32 R10, R13, 0x200, R10 ;  /* 0x000002000d0a7825 */ /* 0x004fe200078e000a */
[----:B------:R-:W-:Y:S02]  /*0480*/  MOV R22, RZ ;  /* 0x000000ff00167202 */ /* 0x000fe40000000f00 */
[----:B------:R-:W-:-:S04]  /*0490*/  IADD3 R12, P0, PT, R10, 0x20, RZ ;  /* 0x000000200a0c7810 */ /* 0x000fc80007f1e0ff */
[----:B------:R-:W-:Y:S01]  /*04a0*/  IADD3.X R23, PT, PT, RZ, R11, RZ, P0, !PT ;  /* 0x0000000bff177210 */ /* 0x000fe200007fe4ff */
[----:B-1-3--:R-:W-:-:S08]  /*04b0*/  IMAD.WIDE.U32 R8, R15, 0x800, R8 ;  /* 0x000008000f087825 */ /* 0x00afd000078e0008 */
.L_x_9:
[----:B-----5:R-:W-:Y:S01]  /*04c0*/  FSETP.GT.AND P0, PT, R21, R14, PT ;  /* 0x0000000e1500720b */ /* 0x020fe20003f04000 */
[----:B------:R-:W-:Y:S01]  /*04d0*/  IMAD.MOV.U32 R11, RZ, RZ, R23 ;  /* 0x000000ffff0b7224 */ /* 0x000fe200078e0017 */
[----:B------:R-:W-:-:S11]  /*04e0*/  MOV R10, R12 ;  /* 0x0000000c000a7202 */ /* 0x000fd60000000f00 */
[----:B------:R-:W2:Y:S04]  /*04f0*/  @P0 LDG.E.U16 R13, desc[UR8][R10.64+0x8] ;  /* 0x000008080a0d0981 */ /* 0x000ea8000c1e1500 */
[----:B------:R-:W3:Y:S04]  /*0500*/  @P0 LDG.E R24, desc[UR8][R10.64] ;  /* 0x000000080a180981 */ /* 0x000ee8000c1e1900 */
[----:B------:R-:W3:Y:S01]  /*0510*/  @P0 LDG.E R26, desc[UR8][R4.64+0xc] ;  /* 0x00000c08041a0981 */ /* 0x000ee2000c1e1900 */
[----:B--2---:R-:W-:-:S05]  /*0520*/  @P0 IMAD.WIDE.U32 R12, R13, 0x20, R8 ;  /* 0x000000200d0c0825 */ /* 0x004fca00078e0008 */
[----:B------:R-:W3:Y:S02]  /*0530*/  @P0 LDG.E R15, desc[UR8][R12.64+0xc] ;  /* 0x00000c080c0f0981 */ /* 0x000ee4000c1e1900 */
[----:B---3--:R-:W-:Y:S02]  /*0540*/  @P0 FFMA R23, R15, R24, R26 ;  /* 0x000000180f170223 */ /* 0x008fe4000000001a */
[----:B------:R-:W2:Y:S04]  /*0550*/  @P0 LDG.E.S8 R15, desc[UR8][R10.64+0xa] ;  /* 0x00000a080a0f0981 */ /* 0x000ea8000c1e1300 */
[----:B------:R0:W-:Y:S04]  /*0560*/  @P0 STG.E desc[UR8][R4.64+0xc], R23 ;  /* 0x00000c1704000986 */ /* 0x0001e8000c101908 */
[----:B------:R-:W3:Y:S04]  /*0570*/  LDG.E R25, desc[UR8][R10.64+0x4] ;  /* 0x000004080a197981 */ /* 0x000ee8000c1e1900 */
[----:B------:R-:W0:Y:S01]  /*0580*/  @P0 LDG.E R26, desc[UR8][R10.64] ;  /* 0x000000080a1a0981 */ /* 0x000e22000c1e1900 */
[----:B---3--:R-:W-:-:S03]  /*0590*/  FADD R24, R25, R14 ;  /* 0x0000000e19187221 */ /* 0x008fc60000000000 */
[----:B------:R-:W0:Y:S02]  /*05a0*/  @P0 LDG.E R14, desc[UR8][R12.64+0xc] ;  /* 0x00000c080c0e0981 */ /* 0x000e24000c1e1900 */
[----:B------:R-:W-:-:S13]  /*05b0*/  FSETP.GT.AND P1, PT, R21, R24, PT ;  /* 0x000000181500720b */ /* 0x000fda0003f24000 */
[----:B------:R-:W3:Y:S01]  /*05c0*/  @P1 LDG.E.U16 R25, desc[UR8][R10.64+0x18] ;  /* 0x000018080a191981 */ /* 0x000ee2000c1e1500 */
[----:B--2---:R-:W-:Y:S02]  /*05d0*/  @P0 IADD3 R15, PT, PT, -R15, 0x7e, RZ ;  /* 0x0000007e0f0f0810 */ /* 0x004fe40007ffe1ff */
[----:B------:R-:W-:Y:S01]  /*05e0*/  @P0 MOV R28, 0x3951b717 ;  /* 0x3951b717001c0802 */ /* 0x000fe20000000f00 */
[----:B------:R-:W2:Y:S01]  /*05f0*/  @P1 LDG.E.S8 R12, desc[UR8][R10.64+0x1a] ;  /* 0x00001a080a0c1981 */ /* 0x000ea2000c1e1300 */
[----:B------:R-:W-:-:S05]  /*0600*/  @P0 I2FP.F32.S32 R15, R15 ;  /* 0x0000000f000f0245 */ /* 0x000fca0000201400 */
[----:B------:R-:W-:-:S04]  /*0610*/  @P0 FFMA R15, R15, R28, 0.050000000745058059692 ;  /* 0x3d4ccccd0f0f0423 */ /* 0x000fc8000000001c */
[----:B0-----:R-:W-:Y:S02]  /*0620*/  @P0 FFMA R23, -R15, R14, R26 ;  /* 0x0000000e0f170223 */ /* 0x001fe4000000011a */
[----:B------:R-:W4:Y:S04]  /*0630*/  @P1 LDG.E R26, desc[UR8][R10.64+0x10] ;  /* 0x000010080a1a1981 */ /* 0x000f28000c1e1900 */
[----:B------:R0:W-:Y:S04]  /*0640*/  @P0 STG.E desc[UR8][R10.64], R23 ;  /* 0x000000170a000986 */ /* 0x0001e8000c101908 */
[----:B------:R-:W4:Y:S01]  /*0650*/  @P1 LDG.E R28, desc[UR8][R4.64+0xc] ;  /* 0x00000c08041c1981 */ /* 0x000f22000c1e1900 */
[----:B---3--:R-:W-:-:S05]  /*0660*/  @P1 IMAD.WIDE.U32 R14, R25, 0x20, R8 ;  /* 0x00000020190e1825 */ /* 0x008fca00078e0008 */
[----:B------:R-:W4:Y:S01]  /*0670*/  @P1 LDG.E R13, desc[UR8][R14.64+0xc] ;  /* 0x00000c080e0d1981 */ /* 0x000f22000c1e1900 */
[----:B--2---:R-:W-:Y:S02]  /*0680*/  @P1 IADD3 R12, PT, PT, -R12, 0x7e, RZ ;  /* 0x0000007e0c0c1810 */ /* 0x004fe40007ffe1ff */
[----:B0-----:R-:W-:Y:S01]  /*0690*/  @P1 MOV R23, 0x3951b717 ;  /* 0x3951b71700171802 */ /* 0x001fe20000000f00 */
[----:B----4-:R-:W-:-:S05]  /*06a0*/  @P1 FFMA R25, R13, R26, R28 ;  /* 0x0000001a0d191223 */ /* 0x010fca000000001c */
[----:B------:R0:W-:Y:S04]  /*06b0*/  @P1 STG.E desc[UR8][R4.64+0xc], R25 ;  /* 0x00000c1904001986 */ /* 0x0001e8000c101908 */
[----:B------:R-:W2:Y:S04]  /*06c0*/  @P1 LDG.E R27, desc[UR8][R14.64+0xc] ;  /* 0x00000c080e1b1981 */ /* 0x000ea8000c1e1900 */
[----:B------:R-:W2:Y:S04]  /*06d0*/  @P1 LDG.E R29, desc[UR8][R10.64+0x10] ;  /* 0x000010080a1d1981 */ /* 0x000ea8000c1e1900 */
[----:B------:R-:W3:Y:S01]  /*06e0*/  LDG.E R13, desc[UR8][R10.64+0x14] ;  /* 0x000014080a0d7981 */ /* 0x000ee2000c1e1900 */
[----:B------:R-:W-:-:S05]  /*06f0*/  @P1 I2FP.F32.S32 R12, R12 ;  /* 0x0000000c000c1245 */ /* 0x000fca0000201400 */
[----:B------:R-:W-:Y:S01]  /*0700*/  @P1 FFMA R12, R12, R23, 0.050000000745058059692 ;  /* 0x3d4ccccd0c0c1423 */ /* 0x000fe20000000017 */
[----:B------:R-:W-:-:S03]  /*0710*/  IADD3 R22, PT, PT, R22, 0x2, RZ ;  /* 0x0000000216167810 */ /* 0x000fc60007ffe0ff */
[----:B--2---:R-:W-:-:S05]  /*0720*/  @P1 FFMA R27, -R12, R27, R29 ;  /* 0x0000001b0c1b1223 */ /* 0x004fca000000011d */
[----:B------:R0:W-:Y:S01]  /*0730*/  @P1 STG.E desc[UR8][R10.64+0x10], R27 ;  /* 0x0000101b0a001986 */ /* 0x0001e2000c101908 */
[----:B------:R-:W-:Y:S02]  /*0740*/  ISETP.NE.AND P1, PT, R22, 0x1e, PT ;  /* 0x0000001e1600780c */ /* 0x000fe40003f25270 */
[----:B------:R-:W-:Y:S01]  /*0750*/  IADD3 R12, P0, PT, R10, 0x20, RZ ;  /* 0x000000200a0c7810 */ /* 0x000fe20007f1e0ff */
[----:B---3--:R-:W-:-:S04]  /*0760*/  FADD R14, R24, R13 ;  /* 0x0000000d180e7221 */ /* 0x008fc80000000000 */
[----:B------:R-:W-:-:S06]  /*0770*/  IMAD.X R23, RZ, RZ, R11, P0 ;  /* 0x000000ffff177224 */ /* 0x000fcc00000e060b */
[----:B0-----:R-:W-:Y:S05]  /*0780*/  @P1 BRA `(.L_x_9) ;  /* 0xfffffffc004c1947 */ /* 0x001fea000383ffff */
[----:B------:R-:W2:Y:S02]  /*0790*/  LDG.E R13, desc[UR8][R6.64+0xc] ;  /* 0x00000c08060d7981 */ /* 0x000ea4000c1e1900 */
[----:B--2---:R-:W-:-:S13]  /*07a0*/  ISETP.NE.AND P0, PT, R13, -0x1, PT ;  /* 0xffffffff0d00780c */ /* 0x004fda0003f05270 */
[----:B------:R-:W-:Y:S05]  /*07b0*/  @P0 BRA `(.L_x_10) ;  /* 0xfffffffc00100947 */ /* 0x000fea000383ffff */
[----:B------:R-:W-:Y:S05]  /*07c0*/  BSYNC.RECONVERGENT B4 ;  /* 0x0000000000047941 */ /* 0x000fea0003800200 */
.L_x_8:
[----:B------:R-:W2:Y:S04]  /*07d0*/  LDG.E R7, desc[UR8][R4.64+0x8] ;  /* 0x0000080804077981 */ /* 0x000ea8000c1e1900 */
[----:B------:R0:W5:Y:S01]  /*07e0*/  LDG.E R6, desc[UR8][R4.64+0xc] ;  /* 0x00000c0804067981 */ /* 0x000162000c1e1900 */
[----:B------:R-:W-:Y:S01]  /*07f0*/  BSSY.RECONVERGENT B4, `(.L_x_11) ;  /* 0x000001d000047945 */ /* 0x000fe20003800200 */
[----:B------:R-:W-:Y:S01]  /*0800*/  HFMA2 R8, -RZ, RZ, 1.875, 0 ;  /* 0x3f800000ff087431 */ /* 0x000fe200000001ff */
[----:B--2---:R-:W-:-:S13]  /*0810*/  FSETP.NEU.AND P0, PT, R7, RZ, PT ;  /* 0x000000ff0700720b */ /* 0x004fda0003f0d000 */
[----:B0-----:R-:W-:Y:S05]  /*0820*/  @!P0 BRA `(.L_x_12) ;  /* 0x0000000000648947 */ /* 0x001fea0003800000 */
[CC--:B------:R-:W-:Y:S01]  /*0830*/  FMUL R9, R20.reuse, R7.reuse ;  /* 0x0000000714097220 */ /* 0x0c0fe20000400000 */
[----:B------:R-:W-:Y:S02]  /*0840*/  MOV R13, 0x391fcb8e ;  /* 0x391fcb8e000d7802 */ /* 0x000fe40000000f00 */
[-C--:B------:R-:W-:Y:S01]  /*0850*/  FSETP.NAN.AND P2, PT, |R7|, |R7|.reuse, PT ;  /* 0x400000070700720b */ /* 0x080fe20003f48200 */
[----:B------:R-:W0:Y:S01]  /*0860*/  FRND R8, R9 ;  /* 0x0000000900087307 */ /* 0x000e220000201000 */
[----:B------:R-:W-:Y:S01]  /*0870*/  FFMA R11, R20, R7, -R9 ;  /* 0x00000007140b7223 */ /* 0x000fe20000000809 */
[----:B------:R-:W-:-:S03]  /*0880*/  FSETP.GT.AND P0, PT, |R9|, 152, PT ;  /* 0x431800000900780b */ /* 0x000fc60003f04200 */
[----:B------:R-:W-:Y:S01]  /*0890*/  FFMA R11, R18, R7, R11 ;  /* 0x00000007120b7223 */ /* 0x000fe2000000000b */
[----:B0-----:R-:W-:Y:S01]  /*08a0*/  FADD R10, R9, -R8 ;  /* 0x80000008090a7221 */ /* 0x001fe20000000000 */
[----:B------:R-:W-:-:S03]  /*08b0*/  FSETP.GT.AND P1, PT, R8, RZ, PT ;  /* 0x000000ff0800720b */ /* 0x000fc60003f24000 */
[----:B------:R-:W-:Y:S01]  /*08c0*/  FADD R10, R10, R11 ;  /* 0x0000000b0a0a7221 */ /* 0x000fe20000000000 */
[----:B------:R-:W-:Y:S02]  /*08d0*/  SEL R8, RZ, 0x83000000, P1 ;  /* 0x83000000ff087807 */ /* 0x000fe40000800000 */
[----:B------:R-:W-:Y:S01]  /*08e0*/  FSETP.GEU.AND P1, PT, R9, RZ, PT ;  /* 0x000000ff0900720b */ /* 0x000fe20003f2e000 */
[----:B------:R-:W-:Y:S01]  /*08f0*/  FFMA R11, R10, R13, 0.0013391353422775864601 ;  /* 0x3aaf85ed0a0b7423 */ /* 0x000fe2000000000d */
[----:B------:R-:W-:-:S03]  /*0900*/  IADD3 R12, PT, PT, R8, 0x7f000000, RZ ;  /* 0x7f000000080c7810 */ /* 0x000fc60007ffe0ff */
[C---:B------:R-:W-:Y:S02]  /*0910*/  FFMA R13, R10.reuse, R11, 0.0096188392490148544312 ;  /* 0x3c1d98560a0d7423 */ /* 0x040fe4000000000b */
[----:B------:R-:W0:Y:S02]  /*0920*/  F2I.NTZ R11, R9 ;  /* 0x00000009000b7305 */ /* 0x000e240000203100 */
[----:B------:R-:W-:-:S04]  /*0930*/  FFMA R13, R10, R13, 0.055503588169813156128 ;  /* 0x3d6357bb0a0d7423 */ /* 0x000fc8000000000d */
[----:B------:R-:W-:-:S04]  /*0940*/  FFMA R13, R10, R13, 0.24022644758224487305 ;  /* 0x3e75fdec0a0d7423 */ /* 0x000fc8000000000d */
[----:B------:R-:W-:-:S04]  /*0950*/  FFMA R13, R10, R13, 0.69314718246459960938 ;  /* 0x3f3172180a0d7423 */ /* 0x000fc8000000000d */
[----:B------:R-:W-:Y:S01]  /*0960*/  FFMA R13, R10, R13, 1 ;  /* 0x3f8000000a0d7423 */ /* 0x000fe2000000000d */
[----:B0-----:R-:W-:Y:S01]  /*0970*/  IMAD R11, R11, 0x800000, -R8 ;  /* 0x008000000b0b7824 */ /* 0x001fe200078e0a08 */
[----:B------:R-:W-:Y:S02]  /*0980*/  FSEL R8, RZ, +INF , !P1 ;  /* 0x7f800000ff087808 */ /* 0x000fe40004800000 */
[----:B------:R-:W-:-:S04]  /*0990*/  FMUL R12, R12, R13 ;  /* 0x0000000d0c0c7220 */ /* 0x000fc80000400000 */
[----:B------:R-:W-:Y:S01]  /*09a0*/  @!P0 FMUL R8, R11, R12 ;  /* 0x0000000c0b088220 */ /* 0x000fe20000400000 */
[----:B------:R-:W-:-:S07]  /*09b0*/  @P2 FADD R8, R7, 0.5 ;  /* 0x3f00000007082421 */ /* 0x000fce0000000000 */
.L_x_12:
[----:B------:R-:W-:Y:S05]  /*09c0*/  BSYNC.RECONVERGENT B4 ;  /* 0x0000000000047941 */ /* 0x000fea0003800200 */
.L_x_11:
[----:B------:R-:W-:-:S04]  /*09d0*/  FMUL R11, R8, 1.4427000284194946289 ;  /* 0x3fb8aa65080b7820 */ /* 0x000fc80000400000 */
[----:B-----5:R-:W-:-:S05]  /*09e0*/  FMUL R11, R11, R6 ;  /* 0x000000060b0b7220 */ /* 0x020fca0000400000 */
[----:B------:R0:W-:Y:S02]  /*09f0*/  STG.E desc[UR8][R4.64+0xc], R11 ;  /* 0x00000c0b04007986 */ /* 0x0001e4000c101908 */
.L_x_7:
[----:B------:R-:W-:Y:S05]  /*0a00*/  BSYNC.RECONVERGENT B0 ;  /* 0x0000000000007941 */ /* 0x000fea0003800200 */
.L_x_6:
[----:B------:R-:W1:Y:S01]  /*0a10*/  LDCU.64 UR4, c[0x0][0x3b8] ;  /* 0x00007700ff0477ac */ /* 0x000e620008000a00 */
[----:B------:R-:W1:Y:S02]  /*0a20*/  LDCU.64 UR6, c[0x0][0x380] ;  /* 0x00007000ff0677ac */ /* 0x000e640008000a00 */
[----:B-1----:R-:W-:-:S04]  /*0a30*/  ULEA UR6, UP0, UR4, UR6, 0x5 ;  /* 0x0000000604067291 */ /* 0x002fc8000f8028ff */
[----:B------:R-:W-:Y:S02]  /*0a40*/  ULEA.HI.X UR5, UR4, UR7, UR5, 0x5, UP0 ;  /* 0x0000000704057291 */ /* 0x000fe400080f2c05 */
[----:B------:R-:W-:-:S04]  /*0a50*/  MOV R8, UR6 ;  /* 0x0000000600087c02 */ /* 0x000fc80008000f00 */
[----:B------:R-:W-:-:S05]  /*0a60*/  MOV R9, UR5 ;  /* 0x0000000500097c02 */ /* 0x000fca0008000f00 */
[----:B------:R-:W2:Y:S02]  /*0a70*/  LDG.E.U8 R8, desc[UR8][R8.64+0x5] ;  /* 0x0000050808087981 */ /* 0x000ea4000c1e1100 */
[----:B--2---:R-:W-:-:S13]  /*0a80*/  ISETP.NE.AND P0, PT, R8, RZ, PT ;  /* 0x000000ff0800720c */ /* 0x004fda0003f05270 */
[----:B0-----:R-:W2:Y:S01]  /*0a90*/  @P0 LDG.E R5, desc[UR8][R4.64+0x18] ;  /* 0x0000180804050981 */ /* 0x001ea2000c1e1900 */
[----:B------:R-:W2:Y:S02]  /*0aa0*/  @P0 LDC.64 R6, c[0x0][0x3b0] ;  /* 0x0000ec00ff060b82 */ /* 0x000ea40000000a00 */
[----:B--2---:R-:W-:-:S05]  /*0ab0*/  @P0 IMAD.WIDE.U32 R6, R5, 0x4, R6 ;  /* 0x0000000405060825 */ /* 0x004fca00078e0006 */
[----:B------:R0:W-:Y:S02]  /*0ac0*/  @P0 STG.E desc[UR8][R6.64], R11 ;  /* 0x0000000b06000986 */ /* 0x0001e4000c101908 */
.L_x_5:
[----:B------:R-:W-:Y:S05]  /*0ad0*/  BSYNC.RECONVERGENT B1 ;  /* 0x0000000000017941 */ /* 0x000fea0003800200 */
.L_x_4:
[----:B------:R-:W2:Y:S01]  /*0ae0*/  LDG.E R5, desc[UR8][R2.64+0x7e0] ;  /* 0x0007e00802057981 */ /* 0x000ea2000c1e1900 */
[----:B------:R-:W-:-:S04]  /*0af0*/  IADD3 R0, PT, PT, R17, R0, RZ ;  /* 0x0000000011007210 */ /* 0x000fc80007ffe0ff */
[----:B--2---:R-:W-:-:S13]  /*0b00*/  ISETP.GE.U32.AND P0, PT, R0, R5, PT ;  /* 0x000000050000720c */ /* 0x004fda0003f06070 */
[----:B------:R-:W-:Y:S05]  /*0b10*/  @!P0 BRA `(.L_x_13) ;  /* 0xfffffff800048947 */ /* 0x000fea000383ffff */
[----:B------:R-:W-:Y:S05]  /*0b20*/  BSYNC.RECONVERGENT B2 ;  /* 0x0000000000027941 */ /* 0x000fea0003800200 */
.L_x_3:
[----:B------:R-:W1:Y:S01]  /*0b30*/  LDCU.64 UR4, c[0x0][0x3b8] ;  /* 0x00007700ff0477ac */ /* 0x000e620008000a00 */
[----:B------:R-:W1:Y:S02]  /*0b40*/  LDCU.64 UR6, c[0x0][0x380] ;  /* 0x00007000ff0677ac */ /* 0x000e640008000a00 */
[----:B-1----:R-:W-:-:S04]  /*0b50*/  ULEA UR6, UP0, UR4, UR6, 0x5 ;  /* 0x0000000604067291 */ /* 0x002fc8000f8028ff */
[----:B------:R-:W-:Y:S02]  /*0b60*/  ULEA.HI.X UR5, UR4, UR7, UR5, 0x5, UP0 ;  /* 0x0000000704057291 */ /* 0x000fe400080f2c05 */
[----:B------:R-:W-:-:S04]  /*0b70*/  IMAD.U32 R2, RZ, RZ, UR6 ;  /* 0x00000006ff027e24 */ /* 0x000fc8000f8e00ff */
[----:B------:R-:W-:-:S05]  /*0b80*/  MOV R3, UR5 ;  /* 0x0000000500037c02 */ /* 0x000fca0008000f00 */
[----:B------:R1:W5:Y:S04]  /*0b90*/  LDG.E R9, desc[UR8][R2.64+0x1c] ;  /* 0x00001c0802097981 */ /* 0x000368000c1e1900 */
[----:B0-----:R1:W5:Y:S02]  /*0ba0*/  LDG.E R6, desc[UR8][R2.64+0x14] ;  /* 0x0000140802067981 */ /* 0x001364000c1e1900 */
.L_x_2:
[----:B------:R-:W-:Y:S05]  /*0bb0*/  BSYNC.RECONVERGENT B3 ;  /* 0x0000000000037941 */ /* 0x000fea0003800200 */
.L_x_1:
[----:B------:R-:W0:Y:S01]  /*0bc0*/  LDCU UR4, c[0x0][0x370] ;  /* 0x00006e00ff0477ac */ /* 0x000e220008000800 */
[----:B-----5:R-:W-:Y:S02]  /*0bd0*/  IADD3 R0, PT, PT, R6, R9, RZ ;  /* 0x0000000906007210 */ /* 0x020fe40007ffe0ff */
[----:B0-----:R-:W-:-:S04]  /*0be0*/  IADD3 R19, PT, PT, R19, UR4, RZ ;  /* 0x0000000413137c10 */ /* 0x001fc8000fffe0ff */
[----:B------:R-:W-:-:S13]  /*0bf0*/  ISETP.GE.U32.AND P0, PT, R19, R0, PT ;  /* 0x000000001300720c */ /* 0x000fda0003f06070 */
[----:B------:R-:W-:Y:S05]  /*0c00*/  @!P0 BRA `(.L_x_14) ;  /* 0xfffffff400a88947 */ /* 0x000fea000383ffff */
[----:B------:R-:W-:Y:S05]  /*0c10*/  EXIT ;  /* 0x000000000000794d */ /* 0x000fea0003800000 */
.L_x_15:
        /* <DEDUP_REMOVED lines=14> */
.L_x_119:


//--------------------- .text._Z17prcessInputKernelP18BrickHeader_structP20NeuronSection_structP23UpdatePosSection_structPf --------------------------
	.section	.text._Z17prcessInputKernelP18BrickHeader_structP20NeuronSection_structP23UpdatePosSection_structPf,"ax",@progbits
	.align	128
        .global         _Z17prcessInputKernelP18BrickHeader_structP20NeuronSection_structP23UpdatePosSection_structPf
        .type           _Z17prcessInputKernelP18BrickHeader_structP20NeuronSection_structP23UpdatePosSection_structPf,@function
        .size           _Z17prcessInputKernelP18BrickHeader_structP20NeuronSection_structP23UpdatePosSection_structPf,(.L_x_120 - _Z17prcessInputKernelP18BrickHeader_structP20NeuronSection_structP23UpdatePosSection_structPf)
        .other          _Z17prcessInputKernelP18BrickHeader_structP20NeuronSection_structP23UpdatePosSection_structPf,@"STO_CUDA_ENTRY STV_DEFAULT"
_Z17prcessInputKernelP18BrickHeader_structP20NeuronSection_structP23UpdatePosSection_structPf:
.text._Z17prcessInputKernelP18BrickHeader_structP20NeuronSection_structP23UpdatePosSection_structPf:
        /* <DEDUP_REMOVED lines=8> */
[----:B------:R-:W0:Y:S02]  /*0080*/  F2I.FTZ.U32.TRUNC.NTZ R3, R3 ;  /* 0x0000000300037305 */ /* 0x000e24000021f000 */
[----:B0-----:R-:W-:-:S04]  /*0090*/  IMAD.MOV R2, RZ, RZ, -R3 ;  /* 0x000000ffff027224 */ /* 0x001fc800078e0a03 */
[----:B------:R-:W-:Y:S02]  /*00a0*/  IMAD R5, R2, R7, RZ ;  /* 0x0000000702057224 */ /* 0x000fe400078e02ff */
[----:B------:R-:W-:-:S05]  /*00b0*/  HFMA2 R2, -RZ, RZ, 0, 0 ;  /* 0x00000000ff027431 */ /* 0x000fca00000001ff */
[----:B------:R-:W-:-:S04]  /*00c0*/  IMAD.HI.U32 R5, R3, R5, R2 ;  /* 0x0000000503057227 */ /* 0x000fc800078e0002 */
[----:B-1----:R-:W-:Y:S01]  /*00d0*/  IMAD R2, R7, UR4, R0 ;  /* 0x0000000407027c24 */ /* 0x002fe2000f8e0200 */
[----:B------:R-:W0:Y:S03]  /*00e0*/  LDCU.64 UR4, c[0x0][0x358] ;  /* 0x00006b00ff0477ac */ /* 0x000e260008000a00 */
[----:B------:R-:W-:-:S04]  /*00f0*/  IMAD.HI.U32 R9, R5, R2, RZ ;  /* 0x0000000205097227 */ /* 0x000fc800078e00ff */
[----:B------:R-:W-:-:S04]  /*0100*/  IMAD.MOV R4, RZ, RZ, -R9 ;  /* 0x000000ffff047224 */ /* 0x000fc800078e0a09 */
[----:B------:R-:W-:Y:S02]  /*0110*/  IMAD R4, R7, R4, R2 ;  /* 0x0000000407047224 */ /* 0x000fe400078e0202 */
[----:B------:R-:W1:Y:S03]  /*0120*/  LDC.64 R2, c[0x0][0x388] ;  /* 0x0000e200ff027b82 */ /* 0x000e660000000a00 */
[----:B------:R-:W-:-:S13]  /*0130*/  ISETP.GE.U32.AND P0, PT, R4, R7, PT ;  /* 0x000000070400720c */ /* 0x000fda0003f06070 */
[----:B------:R-:W-:Y:S01]  /*0140*/  @P0 IADD3 R4, PT, PT, R4, -R7, RZ ;  /* 0x8000000704040210 */ /* 0x000fe20007ffe0ff */
[----:B------:R-:W-:-:S03]  /*0150*/  @P0 VIADD R9, R9, 0x1 ;  /* 0x0000000109090836 */ /* 0x000fc60000000000 */
[----:B------:R-:W-:Y:S02]  /*0160*/  ISETP.GE.U32.AND P1, PT, R4, R7, PT ;  /* 0x000000070400720c */ /* 0x000fe40003f26070 */
[----:B------:R-:W2:Y:S11]  /*0170*/  LDC.64 R4, c[0x0][0x380] ;  /* 0x0000e000ff047b82 */ /* 0x000eb60000000a00 */
[----:B------:R-:W-:-:S02]  /*0180*/  @P1 IADD3 R9, PT, PT, R9, 0x1, RZ ;  /* 0x0000000109091810 */ /* 0x000fc40007ffe0ff */
[----:B------:R-:W-:-:S05]  /*0190*/  @!P2 LOP3.LUT R9, RZ, R7, RZ, 0x33, !PT ;  /* 0x00000007ff09a212 */ /* 0x000fca00078e33ff */
[----:B-1----:R-:W-:-:S05]  /*01a0*/  IMAD.WIDE R2, R9, 0x800, R2 ;  /* 0x0000080009027825 */ /* 0x002fca00078e0202 */
[----:B0-----:R-:W2:Y:S02]  /*01b0*/  LDG.E R7, desc[UR4][R2.64+0x7e4] ;  /* 0x0007e40402077981 */ /* 0x001ea4000c1e1900 */
[----:B--2---:R-:W-:-:S06]  /*01c0*/  IMAD.WIDE.U32 R4, R7, 0x20, R4 ;  /* 0x0000002007047825 */ /* 0x004fcc00078e0004 */
        /* <DEDUP_REMOVED lines=9> */
[----:B0-----:R-:W-:Y:S02]  /*0260*/  IMAD.WIDE.U32 R4, R7, 0x4, R4 ;  /* 0x0000000407047825 */ /* 0x001fe400078e0004 */
[----:B------:R-:W0:Y:S04]  /*0270*/  LDC.64 R6, c[0x0][0x390] ;  /* 0x0000e400ff067b82 */ /* 0x000e280000000a00 */
[----:B------:R-:W2:Y:S02]  /*0280*/  LDG.E R5, desc[UR4][R4.64] ;  /* 0x0000000404057981 */ /* 0x000ea4000c1e1900 */
[----:B--2---:R-:W-:-:S13]  /*0290*/  FSETP.GT.AND P0, PT, R5, RZ, PT ;  /* 0x000000ff0500720b */ /* 0x004fda0003f04000 */
[----:B------:R-:W2:Y:S01]  /*02a0*/  @P0 LDG.E R8, desc[UR4][R2.64+0x1c] ;  /* 0x00001c0402080981 */ /* 0x000ea2000c1e1900 */
[----:B0-----:R-:W-:Y:S01]  /*02b0*/  IMAD.WIDE R6, R9, 0x400, R6 ;  /* 0x0000040009067825 */ /* 0x001fe200078e0206 */
[----:B------:R-:W-:Y:S02]  /*02c0*/  MOV R11, RZ ;  /* 0x000000ff000b7202 */ /* 0x000fe40000000f00 */
[----:B------:R-:W-:Y:S01]  /*02d0*/  SEL R9, RZ, 0x1, !P0 ;  /* 0x00000001ff097807 */ /* 0x000fe20004000000 */
[----:B------:R-:W-:Y:S01]  /*02e0*/  STG.E desc[UR4][R2.64+0x8], R5 ;  /* 0x0000080502007986 */ /* 0x000fe2000c101904 */
[----:B------:R-:W-:-:S03]  /*02f0*/  IMAD.WIDE.U32 R6, R0, 0x10, R6 ;  /* 0x0000001000067825 */ /* 0x000fc600078e0006 */
[----:B------:R-:W-:Y:S04]  /*0300*/  STG.E.U8 desc[UR4][R2.64+0x11], R9 ;  /* 0x0000110902007986 */ /* 0x000fe8000c101104 */
[----:B------:R-:W-:Y:S01]  /*0310*/  STG.E desc[UR4][R6.64+0x8], RZ ;  /* 0x000008ff06007986 */ /* 0x000fe2000c101904 */
[----:B--2---:R-:W-:-:S04]  /*0320*/  @P0 ISETP.NE.AND P1, PT, R8, -0x1, PT ;  /* 0xffffffff0800080c */ /* 0x004fc80003f25270 */
[----:B------:R-:W-:-:S05]  /*0330*/  @P0 SEL R11, RZ, 0x1, P1 ;  /* 0x00000001ff0b0807 */ /* 0x000fca0000800000 */
[----:B------:R-:W-:Y:S01]  /*0340*/  STG.E desc[UR4][R6.64], R11 ;  /* 0x0000000b06007986 */ /* 0x000fe2000c101904 */
[----:B------:R-:W-:Y:S05]  /*0350*/  EXIT ;  /* 0x000000000000794d */ /* 0x000fea0003800000 */
.L_x_16:
        /* <DEDUP_REMOVED lines=10> */
.L_x_120:


//--------------------- .text._Z18prcessOutputKernelP18BrickHeader_structP30NeuronSynapseConnection_structP20NeuronSection_structP24SynapseConnection_structP21SynapseSection_structP23UpdatePosSection_structP15SegmentSettingsPfPKj --------------------------
	.section	.text._Z18prcessOutputKernelP18BrickHeader_structP30NeuronSynapseConnection_structP20NeuronSection_structP24SynapseConnection_structP21SynapseSection_structP23UpdatePosSection_structP15SegmentSettingsPfPKj,"ax",@progbits
	.align	128
        .global         _Z18prcessOutputKernelP18BrickHeader_structP30NeuronSynapseConnection_structP20NeuronSection_structP24SynapseConnection_structP21SynapseSection_structP23UpdatePosSection_structP15SegmentSettingsPfPKj
        .type           _Z18prcessOutputKernelP18BrickHeader_structP30NeuronSynapseConnection_structP20NeuronSection_structP24SynapseConnection_structP21SynapseSection_structP23UpdatePosSection_structP15SegmentSettingsPfPKj,@function
        .size           _Z18prcessOutputKernelP18BrickHeader_structP30NeuronSynapseConnection_structP20NeuronSection_structP24SynapseConnection_structP21SynapseSection_structP23UpdatePosSection_structP15SegmentSettingsPfPKj,(.L_x_116 - _Z18prcessOutputKernelP18BrickHeader_structP30NeuronSynapseConnection_structP20NeuronSection_structP24SynapseConnection_structP21SynapseSection_structP23UpdatePosSection_structP15SegmentSettingsPfPKj)
        .other          _Z18prcessOutputKernelP18BrickHeader_structP30NeuronSynapseConnection_structP20NeuronSection_structP24SynapseConnection_structP21SynapseSection_structP23UpdatePosSection_structP15SegmentSettingsPfPKj,@"STO_CUDA_ENTRY STV_DEFAULT"
_Z18prcessOutputKernelP18BrickHeader_structP30NeuronSynapseConnection_structP20NeuronSection_structP24SynapseConnection_structP21SynapseSection_structP23UpdatePosSection_structP15SegmentSettingsPfPKj:
.text._Z18prcessOutputKernelP18BrickHeader_structP30NeuronSynapseConnection_structP20NeuronSection_structP24SynapseConnection_structP21SynapseSection_structP23UpdatePosSection_structP15SegmentSettingsPfPKj:
[----:B------:R-:W-:Y:S01]  /*0000*/  LDC R1, c[0x0][0x37c] ;  /* 0x0000df00ff017b82 */ /* 0x000fe20000000800 */
[----:B------:R-:W0:Y:S07]  /*0010*/  S2R R19, SR_TID.X ;  /* 0x0000000000137919 */ /* 0x000e2e0000002100 */
[----:B------:R-:W1:Y:S01]  /*0020*/  LDC R18, c[0x0][0x360] ;  /* 0x0000d800ff127b82 */ /* 0x000e620000000800 */
[----:B------:R-:W2:Y:S01]  /*0030*/  LDCU.64 UR6, c[0x0][0x358] ;  /* 0x00006b00ff0677ac */ /* 0x000ea20008000a00 */
[----:B------:R-:W-:Y:S01]  /*0040*/  BSSY.RECONVERGENT B0, `(.L_x_17) ;  /* 0x000003f000007945 */ /* 0x000fe20003800200 */
[----:B-1----:R-:W-:-:S05]  /*0050*/  IMAD R20, R18, 0x3f, RZ ;  /* 0x0000003f12147824 */ /* 0x002fca00078e02ff */
[----:B0-----:R-:W-:-:S13]  /*0060*/  ISETP.GE.U32.AND P0, PT, R19, R20, PT ;  /* 0x000000141300720c */ /* 0x001fda0003f06070 */
[----:B--2---:R-:W-:Y:S05]  /*0070*/  @P0 BRA `(.L_x_18) ;  /* 0x0000000000ec0947 */ /* 0x004fea0003800000 */
[----:B------:R-:W0:Y:S01]  /*0080*/  I2F.U32.RP R6, R18 ;  /* 0x0000001200067306 */ /* 0x000e220000209000 */
[----:B------:R-:W-:Y:S01]  /*0090*/  IMAD.IADD R5, R19, 0x1, R18 ;  /* 0x0000000113057824 */ /* 0x000fe200078e0212 */
[----:B------:R-:W-:Y:S01]  /*00a0*/  ISETP.NE.U32.AND P2, PT, R18, RZ, PT ;  /* 0x000000ff1200720c */ /* 0x000fe20003f45070 */
[----:B------:R-:W-:Y:S03]  /*00b0*/  BSSY.RECONVERGENT B1, `(.L_x_19) ;  /* 0x0000028000017945 */ /* 0x000fe60003800200 */
[----:B------:R-:W-:Y:S02]  /*00c0*/  ISETP.GE.U32.AND P0, PT, R5, R20, PT ;  /* 0x000000140500720c */ /* 0x000fe40003f06070 */
[----:B------:R-:W-:Y:S02]  /*00d0*/  VIMNMX.U32 R0, PT, PT, R20, R5, !PT ;  /* 0x0000000514007248 */ /* 0x000fe40007fe0000 */
[----:B------:R-:W-:-:S04]  /*00e0*/  SEL R4, RZ, 0x1, P0 ;  /* 0x00000001ff047807 */ /* 0x000fc80000000000 */
[----:B------:R-:W-:Y:S01]  /*00f0*/  IADD3 R5, PT, PT, R0, -R5, -R4 ;  /* 0x8000000500057210 */ /* 0x000fe20007ffe804 */
[----:B0-----:R-:W0:Y:S02]  /*0100*/  MUFU.RCP R6, R6 ;  /* 0x0000000600067308 */ /* 0x001e240000001000 */
[----:B0-----:R-:W-:-:S06]  /*0110*/  VIADD R2, R6, 0xffffffe ;  /* 0x0ffffffe06027836 */ /* 0x001fcc0000000000 */
[----:B------:R0:W1:Y:S02]  /*0120*/  F2I.FTZ.U32.TRUNC.NTZ R3, R2 ;  /* 0x0000000200037305 */ /* 0x000064000021f000 */
[----:B0-----:R-:W-:Y:S02]  /*0130*/  HFMA2 R2, -RZ, RZ, 0, 0 ;  /* 0x00000000ff027431 */ /* 0x001fe400000001ff */
[----:B-1----:R-:W-:-:S04]  /*0140*/  IMAD.MOV R7, RZ, RZ, -R3 ;  /* 0x000000ffff077224 */ /* 0x002fc800078e0a03 */
[----:B------:R-:W-:-:S04]  /*0150*/  IMAD R7, R7, R18, RZ ;  /* 0x0000001207077224 */ /* 0x000fc800078e02ff */
[----:B------:R-:W-:-:S06]  /*0160*/  IMAD.HI.U32 R6, R3, R7, R2 ;  /* 0x0000000703067227 */ /* 0x000fcc00078e0002 */
[----:B------:R-:W-:-:S04]  /*0170*/  IMAD.HI.U32 R3, R6, R5, RZ ;  /* 0x0000000506037227 */ /* 0x000fc800078e00ff */
[----:B------:R-:W-:-:S04]  /*0180*/  IMAD.MOV R0, RZ, RZ, -R3 ;  /* 0x000000ffff007224 */ /* 0x000fc800078e0a03 */
[----:B------:R-:W-:-:S05]  /*0190*/  IMAD R5, R18, R0, R5 ;  /* 0x0000000012057224 */ /* 0x000fca00078e0205 */
[----:B------:R-:W-:-:S13]  /*01a0*/  ISETP.GE.U32.AND P0, PT, R5, R18, PT ;  /* 0x000000120500720c */ /* 0x000fda0003f06070 */
[----:B------:R-:W-:Y:S02]  /*01b0*/  @P0 IMAD.IADD R5, R5, 0x1, -R18 ;  /* 0x0000000105050824 */ /* 0x000fe400078e0a12 */
[----:B------:R-:W-:-:S03]  /*01c0*/  @P0 VIADD R3, R3, 0x1 ;  /* 0x0000000103030836 */ /* 0x000fc60000000000 */
[----:B------:R-:W-:-:S13]  /*01d0*/  ISETP.GE.U32.AND P1, PT, R5, R18, PT ;  /* 0x000000120500720c */ /* 0x000fda0003f26070 */
[----:B------:R-:W-:Y:S02]  /*01e0*/  @P1 IADD3 R3, PT, PT, R3, 0x1, RZ ;  /* 0x0000000103031810 */ /* 0x000fe40007ffe0ff */
[----:B------:R-:W-:-:S05]  /*01f0*/  @!P2 LOP3.LUT R3, RZ, R18, RZ, 0x33, !PT ;  /* 0x00000012ff03a212 */ /* 0x000fca00078e33ff */
[----:B------:R-:W-:Y:S02]  /*0200*/  IMAD.IADD R0, R4, 0x1, R3 ;  /* 0x0000000104007824 */ /* 0x000fe400078e0203 */
[----:B------:R-:W-:-:S03]  /*0210*/  IMAD.MOV.U32 R3, RZ, RZ, R19 ;  /* 0x000000ffff037224 */ /* 0x000fc600078e0013 */
[C---:B------:R-:W-:Y:S02]  /*0220*/  LOP3.LUT R2, R0.reuse, 0x3, RZ, 0xc0, !PT ;  /* 0x0000000300027812 */ /* 0x040fe400078ec0ff */
[----:B------:R-:W-:Y:S02]  /*0230*/  ISETP.GE.U32.AND P1, PT, R0, 0x3, PT ;  /* 0x000000030000780c */ /* 0x000fe40003f26070 */
[----:B------:R-:W-:-:S13]  /*0240*/  ISETP.NE.AND P0, PT, R2, 0x3, PT ;  /* 0x000000030200780c */ /* 0x000fda0003f05270 */
[----:B------:R-:W-:Y:S05]  /*0250*/  @!P0 BRA `(.L_x_20) ;  /* 0x0000000000348947 */ /* 0x000fea0003800000 */
[----:B------:R-:W0:Y:S01]  /*0260*/  S2R R4, SR_CgaCtaId ;  /* 0x0000000000047919 */ /* 0x000e220000008800 */
[----:B------:R-:W-:Y:S01]  /*0270*/  MOV R3, 0x400 ;  /* 0x0000040000037802 */ /* 0x000fe20000000f00 */
[----:B------:R-:W-:Y:S01]  /*0280*/  VIADD R0, R0, 0x1 ;  /* 0x0000000100007836 */ /* 0x000fe20000000000 */
[----:B------:R-:W-:-:S04]  /*0290*/  MOV R2, RZ ;  /* 0x000000ff00027202 */ /* 0x000fc80000000f00 */
[----:B------:R-:W-:Y:S02]  /*02a0*/  LOP3.LUT R5, R0, 0x3, RZ, 0xc0, !PT ;  /* 0x0000000300057812 */ /* 0x000fe400078ec0ff */
[----:B0-----:R-:W-:Y:S01]  /*02b0*/  LEA R4, R4, R3, 0x18 ;  /* 0x0000000304047211 */ /* 0x001fe200078ec0ff */
[----:B------:R-:W-:-:S07]  /*02c0*/  IMAD.MOV.U32 R3, RZ, RZ, R19 ;  /* 0x000000ffff037224 */ /* 0x000fce00078e0013 */
.L_x_21:
[----:B------:R-:W-:Y:S01]  /*02d0*/  IMAD R0, R3, 0x4, R4 ;  /* 0x0000000403007824 */ /* 0x000fe200078e0204 */
[----:B------:R-:W-:Y:S01]  /*02e0*/  IADD3 R3, PT, PT, R18, R3, RZ ;  /* 0x0000000312037210 */ /* 0x000fe20007ffe0ff */
[----:B------:R-:W-:-:S03]  /*02f0*/  VIADD R2, R2, 0x1 ;  /* 0x0000000102027836 */ /* 0x000fc60000000000 */
[----:B------:R0:W-:Y:S02]  /*0300*/  STS [R0], RZ ;  /* 0x000000ff00007388 */ /* 0x0001e40000000800 */
[----:B------:R-:W-:-:S13]  /*0310*/  ISETP.NE.AND P0, PT, R2, R5, PT ;  /* 0x000000050200720c */ /* 0x000fda0003f05270 */
[----:B0-----:R-:W-:Y:S05]  /*0320*/  @P0 BRA `(.L_x_21) ;  /* 0xfffffffc00e80947 */ /* 0x001fea000383ffff */
.L_x_20:
[----:B------:R-:W-:Y:S05]  /*0330*/  BSYNC.RECONVERGENT B1 ;  /* 0x0000000000017941 */ /* 0x000fea0003800200 */
.L_x_19:
[----:B------:R-:W-:Y:S05]  /*0340*/  @!P1 BRA `(.L_x_18) ;  /* 0x0000000000389947 */ /* 0x000fea0003800000 */
[----:B------:R-:W0:Y:S01]  /*0350*/  S2R R5, SR_CgaCtaId ;  /* 0x0000000000057919 */ /* 0x000e220000008800 */
[----:B------:R-:W-:-:S04]  /*0360*/  MOV R0, 0x400 ;  /* 0x0000040000007802 */ /* 0x000fc80000000f00 */
[----:B0-----:R-:W-:-:S07]  /*0370*/  LEA R2, R5, R0, 0x18 ;  /* 0x0000000005027211 */ /* 0x001fce00078ec0ff */
.L_x_22:
[----:B0-----:R-:W-:Y:S02]  /*0380*/  IMAD R9, R3, 0x4, R2 ;  /* 0x0000000403097824 */ /* 0x001fe400078e0202 */
[C---:B------:R-:W-:Y:S02]  /*0390*/  IMAD R3, R18.reuse, 0x4, R3 ;  /* 0x0000000412037824 */ /* 0x040fe400078e0203 */
[C---:B------:R-:W-:Y:S01]  /*03a0*/  IMAD R5, R18.reuse, 0x4, R9 ;  /* 0x0000000412057824 */ /* 0x040fe200078e0209 */
[----:B------:R0:W-:Y:S02]  /*03b0*/  STS [R9], RZ ;  /* 0x000000ff09007388 */ /* 0x0001e40000000800 */
[----:B------:R-:W-:Y:S01]  /*03c0*/  ISETP.GE.U32.AND P0, PT, R3, R20, PT ;  /* 0x000000140300720c */ /* 0x000fe20003f06070 */
[C---:B------:R-:W-:Y:S01]  /*03d0*/  IMAD R7, R18.reuse, 0x4, R5 ;  /* 0x0000000412077824 */ /* 0x040fe200078e0205 */
[----:B------:R0:W-:Y:S04]  /*03e0*/  STS [R5], RZ ;  /* 0x000000ff05007388 */ /* 0x0001e80000000800 */
[----:B------:R-:W-:Y:S01]  /*03f0*/  LEA R0, R18, R7, 0x2 ;  /* 0x0000000712007211 */ /* 0x000fe200078e10ff */
[----:B------:R0:W-:Y:S04]  /*0400*/  STS [R7], RZ ;  /* 0x000000ff07007388 */ /* 0x0001e80000000800 */
[----:B------:R0:W-:Y:S02]  /*0410*/  STS [R0], RZ ;  /* 0x000000ff00007388 */ /* 0x0001e40000000800 */
[----:B------:R-:W-:Y:S05]  /*0420*/  @!P0 BRA `(.L_x_22) ;  /* 0xfffffffc00d48947 */ /* 0x000fea000383ffff */
.L_x_18:
[----:B------:R-:W-:Y:S05]  /*0430*/  BSYNC.RECONVERGENT B0 ;  /* 0x0000000000007941 */ /* 0x000fea0003800200 */
.L_x_17:
[----:B0-----:R-:W0:Y:S01]  /*0440*/  I2F.U32.RP R0, R18 ;  /* 0x0000001200007306 */ /* 0x001e220000209000 */
[----:B------:R-:W1:Y:S01]  /*0450*/  S2UR UR4, SR_CTAID.X ;  /* 0x00000000000479c3 */ /* 0x000e620000002500 */
[----:B------:R-:W-:-:S06]  /*0460*/  ISETP.NE.U32.AND P2, PT, R18, RZ, PT ;  /* 0x000000ff1200720c */ /* 0x000fcc0003f45070 */
[----:B0-----:R-:W0:Y:S02]  /*0470*/  MUFU.RCP R0, R0 ;  /* 0x0000000000007308 */ /* 0x001e240000001000 */
[----:B0-----:R-:W-:-:S06]  /*0480*/  VIADD R2, R0, 0xffffffe ;  /* 0x0ffffffe00027836 */ /* 0x001fcc0000000000 */
[----:B------:R0:W2:Y:S02]  /*0490*/  F2I.FTZ.U32.TRUNC.NTZ R3, R2 ;  /* 0x0000000200037305 */ /* 0x0000a4000021f000 */
[----:B0-----:R-:W-:Y:S01]  /*04a0*/  MOV R2, RZ ;  /* 0x000000ff00027202 */ /* 0x001fe20000000f00 */
[----:B--2---:R-:W-:-:S04]  /*04b0*/  IMAD.MOV R5, RZ, RZ, -R3 ;  /* 0x000000ffff057224 */ /* 0x004fc800078e0a03 */
[----:B------:R-:W-:-:S04]  /*04c0*/  IMAD R5, R5, R18, RZ ;  /* 0x0000001205057224 */ /* 0x000fc800078e02ff */
[----:B------:R-:W-:-:S04]  /*04d0*/  IMAD.HI.U32 R4, R3, R5, R2 ;  /* 0x0000000503047227 */ /* 0x000fc800078e0002 */
[----:B-1----:R-:W-:-:S04]  /*04e0*/  IMAD R3, R18, UR4, R19 ;  /* 0x0000000412037c24 */ /* 0x002fc8000f8e0213 */
[----:B------:R-:W-:Y:S02]  /*04f0*/  IMAD.HI.U32 R9, R4, R3, RZ ;  /* 0x0000000304097227 */ /* 0x000fe400078e00ff */
[----:B------:R-:W0:Y:S02]  /*0500*/  LDC.64 R4, c[0x0][0x390] ;  /* 0x0000e400ff047b82 */ /* 0x000e240000000a00 */
[----:B------:R-:W-:-:S04]  /*0510*/  IMAD.MOV R0, RZ, RZ, -R9 ;  /* 0x000000ffff007224 */ /* 0x000fc800078e0a09 */
[----:B------:R-:W-:-:S05]  /*0520*/  IMAD R3, R18, R0, R3 ;  /* 0x0000000012037224 */ /* 0x000fca00078e0203 */
[----:B------:R-:W-:-:S13]  /*0530*/  ISETP.GE.U32.AND P0, PT, R3, R18, PT ;  /* 0x000000120300720c */ /* 0x000fda0003f06070 */
[----:B------:R-:W-:Y:S02]  /*0540*/  @P0 IMAD.IADD R3, R3, 0x1, -R18 ;  /* 0x0000000103030824 */ /* 0x000fe400078e0a12 */
[----:B------:R-:W-:-:S03]  /*0550*/  @P0 VIADD R9, R9, 0x1 ;  /* 0x0000000109090836 */ /* 0x000fc60000000000 */
[----:B------:R-:W-:Y:S02]  /*0560*/  ISETP.GE.U32.AND P1, PT, R3, R18, PT ;  /* 0x000000120300720c */ /* 0x000fe40003f26070 */
[----:B------:R-:W1:Y:S11]  /*0570*/  LDC.64 R2, c[0x0][0x380] ;  /* 0x0000e000ff027b82 */ /* 0x000e760000000a00 */
[----:B------:R-:W-:-:S02]  /*0580*/  @P1 IADD3 R9, PT, PT, R9, 0x1, RZ ;  /* 0x0000000109091810 */ /* 0x000fc40007ffe0ff */
[----:B------:R-:W-:-:S05]  /*0590*/  @!P2 LOP3.LUT R9, RZ, R18, RZ, 0x33, !PT ;  /* 0x00000012ff09a212 */ /* 0x000fca00078e33ff */
[----:B0-----:R-:W-:-:S05]  /*05a0*/  IMAD.WIDE R4, R9, 0x800, R4 ;  /* 0x0000080009047825 */ /* 0x001fca00078e0204 */
[----:B------:R-:W1:Y:S02]  /*05b0*/  LDG.E R7, desc[UR6][R4.64+0x7e4] ;  /* 0x0007e40604077981 */ /* 0x000e64000c1e1900 */
[----:B-1----:R-:W-:-:S06]  /*05c0*/  IMAD.WIDE.U32 R2, R7, 0x20, R2 ;  /* 0x0000002007027825 */ /* 0x002fcc00078e0002 */
[----:B------:R-:W2:Y:S02]  /*05d0*/  LDG.E.U8 R2, desc[UR6][R2.64+0x4] ;  /* 0x0000040602027981 */ /* 0x000ea4000c1e1100 */
[----:B--2---:R-:W-:-:S13]  /*05e0*/  ISETP.NE.AND P0, PT, R2, RZ, PT ;  /* 0x000000ff0200720c */ /* 0x004fda0003f05270 */
[----:B------:R-:W-:Y:S05]  /*05f0*/  @!P0 EXIT ;  /* 0x000000000000894d */ /* 0x000fea0003800000 */
[----:B------:R-:W2:Y:S01]  /*0600*/  LDG.E R0, desc[UR6][R4.64+0x7e0] ;  /* 0x0007e00604007981 */ /* 0x000ea2000c1e1900 */
[----:B------:R-:W-:Y:S01]  /*0610*/  BSSY.RECONVERGENT B0, `(.L_x_23) ;  /* 0x000000b000007945 */ /* 0x000fe20003800200 */
[C---:B------:R-:W-:Y:S02]  /*0620*/  ISETP.GT.U32.AND P1, PT, R19.reuse, 0x1ff, PT ;  /* 0x000001ff1300780c */ /* 0x040fe40003f24070 */
[----:B--2---:R-:W-:-:S13]  /*0630*/  ISETP.GE.U32.AND P0, PT, R19, R0, PT ;  /* 0x000000001300720c */ /* 0x004fda0003f06070 */
[----:B------:R-:W-:Y:S05]  /*0640*/  @P0 BRA `(.L_x_24) ;  /* 0x00000000001c0947 */ /* 0x000fea0003800000 */
[----:B------:R-:W-:-:S07]  /*0650*/  IMAD.MOV.U32 R7, RZ, RZ, R19 ;  /* 0x000000ffff077224 */ /* 0x000fce00078e0013 */
.L_x_25:
[----:B------:R-:W-:-:S05]  /*0660*/  IMAD.WIDE.U32 R2, R7, 0x20, R4 ;  /* 0x0000002007027825 */ /* 0x000fca00078e0004 */
[----:B------:R0:W-:Y:S04]  /*0670*/  STG.E desc[UR6][R2.64], RZ ;  /* 0x000000ff02007986 */ /* 0x0001e8000c101906 */
[----:B------:R-:W2:Y:S01]  /*0680*/  LDG.E R0, desc[UR6][R4.64+0x7e0] ;  /* 0x0007e00604007981 */ /* 0x000ea2000c1e1900 */
[----:B------:R-:W-:-:S05]  /*0690*/  IMAD.IADD R7, R18, 0x1, R7 ;  /* 0x0000000112077824 */ /* 0x000fca00078e0207 */
[----:B--2---:R-:W-:-:S13]  /*06a0*/  ISETP.GE.U32.AND P0, PT, R7, R0, PT ;  /* 0x000000000700720c */ /* 0x004fda0003f06070 */
[----:B0-----:R-:W-:Y:S05]  /*06b0*/  @!P0 BRA `(.L_x_25) ;  /* 0xfffffffc00e88947 */ /* 0x001fea000383ffff */
.L_x_24:
[----:B------:R-:W-:Y:S05]  /*06c0*/  BSYNC.RECONVERGENT B0 ;  /* 0x0000000000007941 */ /* 0x000fea0003800200 */
.L_x_23:
[----:B------:R-:W-:Y:S05]  /*06d0*/  @P1 BRA `(.L_x_26) ;  /* 0x00000010000c1947 */ /* 0x000fea0003800000 */
[----:B------:R-:W0:Y:S01]  /*06e0*/  LDC.64 R6, c[0x0][0x388] ;  /* 0x0000e200ff067b82 */ /* 0x000e220000000a00 */
[----:B------:R-:W-:Y:S02]  /*06f0*/  IMAD.MOV.U32 R21, RZ, RZ, R19 ;  /* 0x000000ffff157224 */ /* 0x000fe400078e0013 */
[----:B0-----:R-:W-:-:S07]  /*0700*/  IMAD.WIDE.U32 R6, R9, 0x800, R6 ;  /* 0x0000080009067825 */ /* 0x001fce00078e0006 */
.L_x_49:
[----:B-12---:R-:W-:-:S05]  /*0710*/  IMAD.WIDE.U32 R2, R21, 0x4, R6 ;  /* 0x0000000415027825 */ /* 0x006fca00078e0006 */
[----:B0-----:R-:W2:Y:S01]  /*0720*/  LDG.E R15, desc[UR6][R2.64] ;  /* 0x00000006020f7981 */ /* 0x001ea2000c1e1900 */
[----:B------:R-:W-:-:S04]  /*0730*/  IADD3 R21, PT, PT, R18, R21, RZ ;  /* 0x0000001512157210 */ /* 0x000fc80007ffe0ff */
[----:B------:R-:W-:Y:S02]  /*0740*/  ISETP.GE.U32.AND P1, PT, R21, 0x200, PT ;  /* 0x000002001500780c */ /* 0x000fe40003f26070 */
[----:B--2---:R-:W-:-:S13]  /*0750*/  ISETP.NE.AND P0, PT, R15, -0x1, PT ;  /* 0xffffffff0f00780c */ /* 0x004fda0003f05270 */
[----:B------:R-:W-:Y:S05]  /*0760*/  @!P0 BRA `(.L_x_27) ;  /* 0x0000000800b88947 */ /* 0x000fea0003800000 */
[----:B------:R-:W0:Y:S08]  /*0770*/  LDC.64 R8, c[0x0][0x398] ;  /* 0x0000e600ff087b82 */ /* 0x000e300000000a00 */
[----:B------:R-:W1:Y:S01]  /*0780*/  LDC.64 R2, c[0x0][0x390] ;  /* 0x0000e400ff027b82 */ /* 0x000e620000000a00 */
[----:B0-----:R-:W-:-:S05]  /*0790*/  IMAD.WIDE.U32 R8, R15, 0x20, R8 ;  /* 0x000000200f087825 */ /* 0x001fca00078e0008 */
[----:B------:R-:W1:Y:S04]  /*07a0*/  LDG.E R11, desc[UR6][R8.64+0x18] ;  /* 0x00001806080b7981 */ /* 0x000e68000c1e1900 */
[----:B------:R-:W2:Y:S04]  /*07b0*/  LDG.E R13, desc[UR6][R8.64+0x1c] ;  /* 0x00001c06080d7981 */ /* 0x000ea8000c1e1900 */
[----:B------:R-:W3:Y:S01]  /*07c0*/  LDG.E R23, desc[UR6][R8.64+0x4] ;  /* 0x0000040608177981 */ /* 0x000ee2000c1e1900 */
[----:B-1----:R-:W-:-:S04]  /*07d0*/  IMAD.WIDE.U32 R2, R11, 0x800, R2 ;  /* 0x000008000b027825 */ /* 0x002fc800078e0002 */
[----:B--2---:R-:W-:-:S05]  /*07e0*/  IMAD.WIDE.U32 R2, R13, 0x20, R2 ;  /* 0x000000200d027825 */ /* 0x004fca00078e0002 */
[----:B------:R-:W3:Y:S01]  /*07f0*/  LDG.E R0, desc[UR6][R2.64+0x8] ;  /* 0x0000080602007981 */ /* 0x000ee2000c1e1900 */
[----:B------:R-:W-:Y:S01]  /*0800*/  BSSY.RECONVERGENT B0, `(.L_x_28) ;  /* 0x0000097000007945 */ /* 0x000fe20003800200 */
[----:B---3--:R-:W-:-:S13]  /*0810*/  FSETP.GT.AND P0, PT, R0, R23, PT ;  /* 0x000000170000720b */ /* 0x008fda0003f04000 */
[----:B------:R-:W-:Y:S05]  /*0820*/  @!P0 BRA `(.L_x_29) ;  /* 0x0000000800508947 */ /* 0x000fea0003800000 */
[----:B------:R-:W0:Y:S01]  /*0830*/  LDC.64 R12, c[0x0][0x3a0] ;  /* 0x0000e800ff0c7b82 */ /* 0x000e220000000a00 */
[----:B------:R-:W-:Y:S01]  /*0840*/  BSSY.RECONVERGENT B1, `(.L_x_30) ;  /* 0x0000090000017945 */ /* 0x000fe20003800200 */
[----:B------:R-:W-:-:S06]  /*0850*/  IMAD.MOV.U32 R25, RZ, RZ, RZ ;  /* 0x000000ffff197224 */ /* 0x000fcc00078e00ff */
[----:B------:R-:W1:Y:S01]  /*0860*/  LDC.64 R10, c[0x0][0x3c0] ;  /* 0x0000f000ff0a7b82 */ /* 0x000e620000000a00 */
[----:B0-----:R-:W-:-:S07]  /*0870*/  IMAD.WIDE.U32 R12, R15, 0x200, R12 ;  /* 0x000002000f0c7825 */ /* 0x001fce00078e000c */
.L_x_38:
[----:B0-----:R-:W-:-:S05]  /*0880*/  IMAD.WIDE.U32 R14, R25, 0x10, R12 ;  /* 0x00000010190e7825 */ /* 0x001fca00078e000c */
[----:B------:R-:W2:Y:S01]  /*0890*/  LDG.E.U16 R22, desc[UR6][R14.64+0x28] ;  /* 0x000028060e167981 */ /* 0x000ea2000c1e1500 */
[----:B------:R-:W-:Y:S01]  /*08a0*/  BSSY.RECONVERGENT B2, `(.L_x_31) ;  /* 0x0000070000027945 */ /* 0x000fe20003800200 */
[----:B--2---:R-:W-:-:S04]  /*08b0*/  PRMT R2, R22, 0x9910, RZ ;  /* 0x0000991016027816 */ /* 0x004fc800000000ff */
[----:B------:R-:W-:-:S13]  /*08c0*/  ISETP.NE.AND P0, PT, R2, -0x1, PT ;  /* 0xffffffff0200780c */ /* 0x000fda0003f05270 */
[----:B------:R-:W-:Y:S05]  /*08d0*/  @!P0 BRA `(.L_x_32) ;  /* 0x00000000000c8947 */ /* 0x000fea0003800000 */
[----:B------:R0:W5:Y:S04]  /*08e0*/  LDG.E R17, desc[UR6][R14.64+0x20] ;  /* 0x000020060e117981 */ /* 0x000168000c1e1900 */
[----:B------:R0:W5:Y:S01]  /*08f0*/  LDG.E.U8 R16, desc[UR6][R14.64+0x2a] ;  /* 0x00002a060e107981 */ /* 0x000162000c1e1100 */
[----:B------:R-:W-:Y:S05]  /*0900*/  BRA `(.L_x_33) ;  /* 0x0000000400a47947 */ /* 0x000fea0003800000 */
.L_x_32:
[----:B------:R-:W0:Y:S02]  /*0910*/  LDC.64 R2, c[0x0][0x3b0] ;  /* 0x0000ec00ff027b82 */ /* 0x000e240000000a00 */
[----:B0-----:R-:W2:Y:S01]  /*0920*/  LDG.E R3, desc[UR6][R2.64+0x20] ;  /* 0x0000200602037981 */ /* 0x001ea2000c1e1900 */
[----:B------:R-:W-:Y:S01]  /*0930*/  BSSY.RECONVERGENT B3, `(.L_x_34) ;  /* 0x000000d000037945 */ /* 0x000fe20003800200 */
[----:B--2---:R-:W0:Y:S08]  /*0940*/  MUFU.RCP R16, R3 ;  /* 0x0000000300107308 */ /* 0x004e300000001000 */
[----:B------:R-:W2:Y:S01]  /*0950*/  FCHK P0, R0, R3 ;  /* 0x0000000300007302 */ /* 0x000ea20000000000 */
[----:B0-----:R-:W-:-:S04]  /*0960*/  FFMA R17, -R3, R16, 1 ;  /* 0x3f80000003117423 */ /* 0x001fc80000000110 */
[----:B------:R-:W-:-:S04]  /*0970*/  FFMA R17, R16, R17, R16 ;  /* 0x0000001110117223 */ /* 0x000fc80000000010 */
[----:B------:R-:W-:-:S04]  /*0980*/  FFMA R16, R0, R17, RZ ;  /* 0x0000001100107223 */ /* 0x000fc800000000ff */
[----:B------:R-:W-:-:S04]  /*0990*/  FFMA R22, -R3, R16, R0 ;  /* 0x0000001003167223 */ /* 0x000fc80000000100 */
[----:B------:R-:W-:Y:S01]  /*09a0*/  FFMA R16, R17, R22, R16 ;  /* 0x0000001611107223 */ /* 0x000fe20000000010 */
[----:B--2---:R-:W-:Y:S06]  /*09b0*/  @!P0 BRA `(.L_x_35) ;  /* 0x0000000000108947 */ /* 0x004fec0003800000 */
[----:B------:R-:W-:Y:S01]  /*09c0*/  IMAD.MOV.U32 R2, RZ, RZ, R0 ;  /* 0x000000ffff027224 */ /* 0x000fe200078e0000 */
[----:B------:R-:W-:-:S07]  /*09d0*/  MOV R16, 0x9f0 ;  /* 0x000009f000107802 */ /* 0x000fce0000000f00 */
[----:B-1----:R-:W-:Y:S05]  /*09e0*/  CALL.REL.NOINC `($__internal_0_$__cuda_sm3x_div_rn_noftz_f32_slowpath) ;  /* 0x0000000c009c7944 */ /* 0x002fea0003c00000 */
[----:B------:R-:W-:-:S07]  /*09f0*/  IMAD.MOV.U32 R16, RZ, RZ, R2 ;  /* 0x000000ffff107224 */ /* 0x000fce00078e0002 */
.L_x_35:
[----:B------:R-:W-:Y:S05]  /*0a00*/  BSYNC.RECONVERGENT B3 ;  /* 0x0000000000037941 */ /* 0x000fea0003800200 */
.L_x_34:
[----:B------:R-:W2:Y:S02]  /*0a10*/  LDG.E R2, desc[UR6][R8.64+0x8] ;  /* 0x0000080608027981 */ /* 0x000ea4000c1e1900 */
[----:B--2---:R-:W-:-:S05]  /*0a20*/  IADD3 R2, PT, PT, R2, 0x1, RZ ;  /* 0x0000000102027810 */ /* 0x004fca0007ffe0ff */
[----:B------:R-:W-:-:S05]  /*0a30*/  IMAD.HI.U32 R3, R2, -0x33333333, RZ ;  /* 0xcccccccd02037827 */ /* 0x000fca00078e00ff */
[----:B------:R-:W-:-:S05]  /*0a40*/  SHF.R.U32.HI R3, RZ, 0x17, R3 ;  /* 0x00000017ff037819 */ /* 0x000fca0000011603 */
[----:B------:R-:W-:-:S04]  /*0a50*/  IMAD R17, R3, -0xa00000, R2 ;  /* 0xff60000003117824 */ /* 0x000fc800078e0202 */
[----:B-1----:R-:W-:Y:S01]  /*0a60*/  IMAD.WIDE.U32 R2, R17, 0x4, R10 ;  /* 0x0000000411027825 */ /* 0x002fe200078e000a */
[----:B------:R-:W-:Y:S05]  /*0a70*/  STG.E desc[UR6][R8.64+0x8], R17 ;  /* 0x0000081108007986 */ /* 0x000fea000c101906 */
[----:B------:R-:W2:Y:S02]  /*0a80*/  LDG.E R2, desc[UR6][R2.64] ;  /* 0x0000000602027981 */ /* 0x000ea4000c1e1900 */
[----:B--2---:R-:W-:-:S05]  /*0a90*/  I2FP.F32.U32 R22, R2 ;  /* 0x0000000200167245 */ /* 0x004fca0000201000 */
[----:B------:R-:W-:-:S04]  /*0aa0*/  FMUL R27, R22, 4.6566128730773925781e-10 ;  /* 0x30000000161b7820 */ /* 0x000fc80000400000 */
[----:B------:R-:W-:-:S05]  /*0ab0*/  FMUL R27, R27, R16 ;  /* 0x000000101b1b7220 */ /* 0x000fca0000400000 */
[----:B------:R0:W-:Y:S04]  /*0ac0*/  STG.E desc[UR6][R14.64+0x24], R27 ;  /* 0x0000241b0e007986 */ /* 0x0001e8000c101906 */
[----:B------:R-:W2:Y:S02]  /*0ad0*/  LDG.E R16, desc[UR6][R8.64+0x8] ;  /* 0x0000080608107981 */ /* 0x000ea4000c1e1900 */
[----:B--2---:R-:W-:-:S04]  /*0ae0*/  VIADD R16, R16, 0x1 ;  /* 0x0000000110107836 */ /* 0x004fc80000000000 */
[----:B------:R-:W-:-:S05]  /*0af0*/  IMAD.HI.U32 R22, R16, -0x33333333, RZ ;  /* 0xcccccccd10167827 */ /* 0x000fca00078e00ff */
[----:B------:R-:W-:-:S05]  /*0b00*/  SHF.R.U32.HI R29, RZ, 0x17, R22 ;  /* 0x00000017ff1d7819 */ /* 0x000fca0000011616 */
[----:B------:R-:W-:-:S05]  /*0b10*/  IMAD R29, R29, -0xa00000, R16 ;  /* 0xff6000001d1d7824 */ /* 0x000fca00078e0210 */
[----:B------:R1:W-:Y:S04]  /*0b20*/  STG.E desc[UR6][R8.64+0x8], R29 ;  /* 0x0000081d08007986 */ /* 0x0003e8000c101906 */
[----:B------:R-:W2:Y:S01]  /*0b30*/  LDG.E R22, desc[UR6][R4.64+0x7e0] ;  /* 0x0007e00604167981 */ /* 0x000ea2000c1e1900 */
[----:B------:R-:W-:-:S06]  /*0b40*/  IMAD.WIDE.U32 R2, R29, 0x4, R10 ;  /* 0x000000041d027825 */ /* 0x000fcc00078e000a */
[----:B------:R-:W3:Y:S01]  /*0b50*/  LDG.E R3, desc[UR6][R2.64] ;  /* 0x0000000602037981 */ /* 0x000ee2000c1e1900 */
[----:B--2---:R-:W2:Y:S01]  /*0b60*/  I2F.U32.RP R24, R22 ;  /* 0x0000001600187306 */ /* 0x004ea20000209000 */
[----:B0-----:R-:W-:Y:S01]  /*0b70*/  IMAD.MOV R27, RZ, RZ, -R22 ;  /* 0x000000ffff1b7224 */ /* 0x001fe200078e0a16 */
[----:B------:R-:W-:-:S06]  /*0b80*/  ISETP.NE.U32.AND P2, PT, R22, RZ, PT ;  /* 0x000000ff1600720c */ /* 0x000fcc0003f45070 */
[----:B--2---:R-:W0:Y:S02]  /*0b90*/  MUFU.RCP R24, R24 ;  /* 0x0000001800187308 */ /* 0x004e240000001000 */
[----:B0-----:R-:W-:-:S06]  /*0ba0*/  VIADD R16, R24, 0xffffffe ;  /* 0x0ffffffe18107836 */ /* 0x001fcc0000000000 */
[----:B------:R0:W2:Y:S02]  /*0bb0*/  F2I.FTZ.U32.TRUNC.NTZ R17, R16 ;  /* 0x0000001000117305 */ /* 0x0000a4000021f000 */
[----:B0-----:R-:W-:Y:S02]  /*0bc0*/  HFMA2 R16, -RZ, RZ, 0, 0 ;  /* 0x00000000ff107431 */ /* 0x001fe400000001ff */
[----:B--2---:R-:W-:-:S04]  /*0bd0*/  IMAD R27, R27, R17, RZ ;  /* 0x000000111b1b7224 */ /* 0x004fc800078e02ff */
[----:B------:R-:W-:-:S06]  /*0be0*/  IMAD.HI.U32 R26, R17, R27, R16 ;  /* 0x0000001b111a7227 */ /* 0x000fcc00078e0010 */
[----:B---3--:R-:W-:-:S04]  /*0bf0*/  IMAD.HI.U32 R26, R26, R3, RZ ;  /* 0x000000031a1a7227 */ /* 0x008fc800078e00ff */
[----:B------:R-:W-:-:S04]  /*0c00*/  IMAD.MOV R26, RZ, RZ, -R26 ;  /* 0x000000ffff1a7224 */ /* 0x000fc800078e0a1a */
[----:B------:R-:W-:-:S05]  /*0c10*/  IMAD R3, R22, R26, R3 ;  /* 0x0000001a16037224 */ /* 0x000fca00078e0203 */
[----:B------:R-:W-:-:S13]  /*0c20*/  ISETP.GE.U32.AND P0, PT, R3, R22, PT ;  /* 0x000000160300720c */ /* 0x000fda0003f06070 */
[----:B------:R-:W-:-:S05]  /*0c30*/  @P0 IMAD.IADD R3, R3, 0x1, -R22 ;  /* 0x0000000103030824 */ /* 0x000fca00078e0a16 */
[----:B------:R-:W-:-:S13]  /*0c40*/  ISETP.GE.U32.AND P0, PT, R3, R22, PT ;  /* 0x000000160300720c */ /* 0x000fda0003f06070 */
[----:B------:R-:W-:Y:S02]  /*0c50*/  @P0 IADD3 R3, PT, PT, -R22, R3, RZ ;  /* 0x0000000316030210 */ /* 0x000fe40007ffe1ff */
[----:B------:R-:W-:-:S05]  /*0c60*/  @!P2 LOP3.LUT R3, RZ, R22, RZ, 0x33, !PT ;  /* 0x00000016ff03a212 */ /* 0x000fca00078e33ff */
[----:B------:R0:W-:Y:S04]  /*0c70*/  STG.E.U16 desc[UR6][R14.64+0x28], R3 ;  /* 0x000028030e007986 */ /* 0x0001e8000c101506 */
[----:B------:R-:W2:Y:S02]  /*0c80*/  LDG.E R2, desc[UR6][R8.64+0x8] ;  /* 0x0000080608027981 */ /* 0x000ea4000c1e1900 */
[----:B--2---:R-:W-:-:S04]  /*0c90*/  VIADD R2, R2, 0x1 ;  /* 0x0000000102027836 */ /* 0x004fc80000000000 */
[----:B------:R-:W-:-:S05]  /*0ca0*/  IMAD.HI.U32 R16, R2, -0x33333333, RZ ;  /* 0xcccccccd02107827 */ /* 0x000fca00078e00ff */
[----:B------:R-:W-:-:S05]  /*0cb0*/  SHF.R.U32.HI R17, RZ, 0x17, R16 ;  /* 0x00000017ff117819 */ /* 0x000fca0000011610 */
[----:B------:R-:W-:-:S04]  /*0cc0*/  IMAD R27, R17, -0xa00000, R2 ;  /* 0xff600000111b7824 */ /* 0x000fc800078e0202 */
[----:B------:R-:W-:Y:S01]  /*0cd0*/  IMAD.WIDE.U32 R16, R27, 0x4, R10 ;  /* 0x000000041b107825 */ /* 0x000fe200078e000a */
[----:B------:R2:W-:Y:S05]  /*0ce0*/  STG.E desc[UR6][R8.64+0x8], R27 ;  /* 0x0000081b08007986 */ /* 0x0005ea000c101906 */
[----:B------:R-:W3:Y:S01]  /*0cf0*/  LDG.E R16, desc[UR6][R16.64] ;  /* 0x0000000610107981 */ /* 0x000ee2000c1e1900 */
[----:B-1----:R-:W-:Y:S01]  /*0d00*/  MOV R29, 0x41200000 ;  /* 0x41200000001d7802 */ /* 0x002fe20000000f00 */
[----:B------:R-:W-:Y:S01]  /*0d10*/  IMAD.MOV.U32 R22, RZ, RZ, 0x3dcccccd ;  /* 0x3dcccccdff167424 */ /* 0x000fe200078e00ff */
[----:B------:R-:W-:Y:S03]  /*0d20*/  BSSY.RECONVERGENT B3, `(.L_x_36) ;  /* 0x000000e000037945 */ /* 0x000fe60003800200 */
[----:B0-----:R-:W-:-:S04]  /*0d30*/  FFMA R3, R22, -R29, 1 ;  /* 0x3f80000016037423 */ /* 0x001fc8000000081d */
[----:B------:R-:W-:Y:S01]  /*0d40*/  FFMA R3, R3, R22, 0.10000000149011611938 ;  /* 0x3dcccccd03037423 */ /* 0x000fe20000000016 */
[----:B---3--:R-:W-:-:S05]  /*0d50*/  I2FP.F32.U32 R2, R16 ;  /* 0x0000001000027245 */ /* 0x008fca0000201000 */
[----:B------:R-:W-:-:S04]  /*0d60*/  FMUL R2, R2, 4.6566128730773925781e-10 ;  /* 0x3000000002027820 */ /* 0x000fc80000400000 */
[----:B------:R-:W0:Y:S01]  /*0d70*/  FCHK P0, R2, 10 ;  /* 0x4120000002007902 */ /* 0x000e220000000000 */
[----:B------:R-:W-:-:S04]  /*0d80*/  FFMA R22, R2, R3, RZ ;  /* 0x0000000302167223 */ /* 0x000fc800000000ff */
[----:B------:R-:W-:-:S04]  /*0d90*/  FFMA R24, R22, -10, R2 ;  /* 0xc120000016187823 */ /* 0x000fc80000000002 */
[----:B--2---:R-:W-:Y:S01]  /*0da0*/  FFMA R27, R3, R24, R22 ;  /* 0x00000018031b7223 */ /* 0x004fe20000000016 */
[----:B0-----:R-:W-:Y:S06]  /*0db0*/  @!P0 BRA `(.L_x_37) ;  /* 0x0000000000108947 */ /* 0x001fec0003800000 */
[----:B------:R-:W-:Y:S01]  /*0dc0*/  IMAD.MOV.U32 R3, RZ, RZ, 0x41200000 ;  /* 0x41200000ff037424 */ /* 0x000fe200078e00ff */
[----:B------:R-:W-:-:S07]  /*0dd0*/  MOV R16, 0xdf0 ;  /* 0x00000df000107802 */ /* 0x000fce0000000f00 */
[----:B------:R-:W-:Y:S05]  /*0de0*/  CALL.REL.NOINC `($__internal_0_$__cuda_sm3x_div_rn_noftz_f32_slowpath) ;  /* 0x00000008009c7944 */ /* 0x000fea0003c00000 */
[----:B------:R-:W-:-:S07]  /*0df0*/  IMAD.MOV.U32 R27, RZ, RZ, R2 ;  /* 0x000000ffff1b7224 */ /* 0x000fce00078e0002 */
.L_x_37:
[----:B------:R-:W-:Y:S05]  /*0e00*/  BSYNC.RECONVERGENT B3 ;  /* 0x0000000000037941 */ /* 0x000fea0003800200 */
.L_x_36:
[----:B------:R0:W-:Y:S04]  /*0e10*/  STG.E desc[UR6][R14.64+0x20], R27 ;  /* 0x0000201b0e007986 */ /* 0x0001e8000c101906 */
[----:B------:R-:W2:Y:S02]  /*0e20*/  LDG.E R2, desc[UR6][R8.64+0x8] ;  /* 0x0000080608027981 */ /* 0x000ea4000c1e1900 */
[----:B--2---:R-:W-:-:S05]  /*0e30*/  IADD3 R16, PT, PT, R2, 0x1, RZ ;  /* 0x0000000102107810 */ /* 0x004fca0007ffe0ff */
[----:B------:R-:W-:-:S05]  /*0e40*/  IMAD.HI.U32 R2, R16, -0x33333333, RZ ;  /* 0xcccccccd10027827 */ /* 0x000fca00078e00ff */
[----:B------:R-:W-:Y:S02]  /*0e50*/  SHF.R.U32.HI R17, RZ, 0x17, R2 ;  /* 0x00000017ff117819 */ /* 0x000fe40000011602 */
[----:B------:R-:W1:Y:S03]  /*0e60*/  LDC.64 R2, c[0x0][0x3b0] ;  /* 0x0000ec00ff027b82 */ /* 0x000e660000000a00 */
[----:B------:R-:W-:-:S04]  /*0e70*/  IMAD R29, R17, -0xa00000, R16 ;  /* 0xff600000111d7824 */ /* 0x000fc800078e0210 */
[----:B------:R-:W-:Y:S01]  /*0e80*/  IMAD.WIDE.U32 R16, R29, 0x4, R10 ;  /* 0x000000041d107825 */ /* 0x000fe200078e000a */
[----:B------:R2:W-:Y:S04]  /*0e90*/  STG.E desc[UR6][R8.64+0x8], R29 ;  /* 0x0000081d08007986 */ /* 0x0005e8000c101906 */
[----:B------:R-:W3:Y:S04]  /*0ea0*/  LDG.E R24, desc[UR6][R14.64+0x20] ;  /* 0x000020060e187981 */ /* 0x000ee8000c1e1900 */
[----:B------:R-:W4:Y:S04]  /*0eb0*/  LDG.E R16, desc[UR6][R16.64] ;  /* 0x0000000610107981 */ /* 0x000f28000c1e1900 */
[----:B------:R-:W5:Y:S04]  /*0ec0*/  LDG.E.U16 R22, desc[UR6][R14.64+0x28] ;  /* 0x000028060e167981 */ /* 0x000f68000c1e1500 */
[----:B-1----:R1:W2:Y:S01]  /*0ed0*/  LDG.E R2, desc[UR6][R2.64+0x18] ;  /* 0x0000180602027981 */ /* 0x0022a2000c1e1900 */
[----:B------:R-:W-:-:S05]  /*0ee0*/  IMAD.MOV.U32 R28, RZ, RZ, 0x1 ;  /* 0x00000001ff1c7424 */ /* 0x000fca00078e00ff */
[----:B-1----:R-:W-:-:S05]  /*0ef0*/  PRMT R3, R28, 0x7610, R3 ;  /* 0x000076101c037816 */ /* 0x002fca0000000003 */
[----:B------:R1:W-:Y:S01]  /*0f00*/  STG.E.U8 desc[UR6][R14.64+0x2a], R3 ;  /* 0x00002a030e007986 */ /* 0x0003e2000c101106 */
[----:B----4-:R-:W-:-:S05]  /*0f10*/  IMAD.HI.U32 R26, R16, 0x10624dd3, RZ ;  /* 0x10624dd3101a7827 */ /* 0x010fca00078e00ff */
[----:B0-----:R-:W-:-:S05]  /*0f20*/  SHF.R.U32.HI R27, RZ, 0x6, R26 ;  /* 0x00000006ff1b7819 */ /* 0x001fca000001161a */
[----:B------:R-:W-:Y:S02]  /*0f30*/  IMAD R27, R27, -0x3e8, R16 ;  /* 0xfffffc181b1b7824 */ /* 0x000fe400078e0210 */
[----:B--2---:R-:W-:-:S03]  /*0f40*/  FMUL R26, R2, 1000 ;  /* 0x447a0000021a7820 */ /* 0x004fc60000400000 */
[----:B------:R-:W-:-:S04]  /*0f50*/  I2FP.F32.U32 R27, R27 ;  /* 0x0000001b001b7245 */ /* 0x000fc80000201000 */
[----:B------:R-:W-:-:S04]  /*0f60*/  FSETP.GT.AND P0, PT, R26, R27, PT ;  /* 0x0000001b1a00720b */ /* 0x000fc80003f04000 */
[----:B---3--:R-:W-:-:S05]  /*0f70*/  FSEL R17, -R24, R24, P0 ;  /* 0x0000001818117208 */ /* 0x008fca0000000100 */
[----:B------:R1:W-:Y:S01]  /*0f80*/  STG.E desc[UR6][R14.64+0x20], R17 ;  /* 0x000020110e007986 */ /* 0x0003e2000c101906 */
[----:B------:R-:W-:-:S07]  /*0f90*/  IMAD.MOV.U32 R16, RZ, RZ, 0x1 ;  /* 0x00000001ff107424 */ /* 0x000fce00078e00ff */
.L_x_33:
[----:B------:R-:W-:Y:S05]  /*0fa0*/  BSYNC.RECONVERGENT B2 ;  /* 0x0000000000027941 */ /* 0x000fea0003800200 */
.L_x_31:
[----:B-----5:R-:W-:Y:S01]  /*0fb0*/  LOP3.LUT R27, R22, 0xffff, RZ, 0xc0, !PT ;  /* 0x0000ffff161b7812 */ /* 0x020fe200078ec0ff */
[----:B------:R-:W2:Y:S04]  /*0fc0*/  S2R R26, SR_CgaCtaId ;  /* 0x00000000001a7919 */ /* 0x000ea80000008800 */
[----:B-1----:R-:W-:-:S05]  /*0fd0*/  IMAD.WIDE.U32 R2, R27, 0x20, R4 ;  /* 0x000000201b027825 */ /* 0x002fca00078e0004 */
[----:B------:R-:W3:Y:S04]  /*0fe0*/  LDG.E R22, desc[UR6][R2.64+0x8] ;  /* 0x0000080602167981 */ /* 0x000ee8000c1e1900 */
[----:B------:R1:W3:Y:S01]  /*0ff0*/  LDG.E R29, desc[UR6][R2.64+0x4] ;  /* 0x00000406021d7981 */ /* 0x0002e2000c1e1900 */
[----:B------:R-:W-:-:S04]  /*1000*/  MOV R24, 0x400 ;  /* 0x0000040000187802 */ /* 0x000fc80000000f00 */
[----:B--2---:R-:W-:Y:S02]  /*1010*/  LEA R26, R26, R24, 0x18 ;  /* 0x000000181a1a7211 */ /* 0x004fe400078ec0ff */
[----:B------:R-:W2:Y:S01]  /*1020*/  LDG.E R24, desc[UR6][R14.64+0x24] ;  /* 0x000024060e187981 */ /* 0x000ea2000c1e1900 */
[----:B-1----:R-:W-:Y:S01]  /*1030*/  VIADD R3, R16, 0x1 ;  /* 0x0000000110037836 */ /* 0x002fe20000000000 */
[----:B------:R-:W-:Y:S01]  /*1040*/  ISETP.LT.U32.AND P2, PT, R25, 0x1d, PT ;  /* 0x0000001d1900780c */ /* 0x000fe20003f41070 */
[----:B------:R-:W-:Y:S01]  /*1050*/  IMAD R26, R19, 0xfc, R26 ;  /* 0x000000fc131a7824 */ /* 0x000fe200078e021a */
[----:B------:R-:W-:-:S04]  /*1060*/  IADD3 R25, PT, PT, R25, 0x1, RZ ;  /* 0x0000000119197810 */ /* 0x000fc80007ffe0ff */
[----:B------:R-:W-:-:S05]  /*1070*/  LEA R27, R27, R26, 0x2 ;  /* 0x0000001a1b1b7211 */ /* 0x000fca00078e10ff */
[----:B------:R-:W1:Y:S02]  /*1080*/  LDS R26, [R27] ;  /* 0x000000001b1a7984 */ /* 0x000e640000000800 */
[----:B-1----:R-:W-:-:S05]  /*1090*/  FADD R26, R26, R17 ;  /* 0x000000111a1a7221 */ /* 0x002fca0000000000 */
[----:B------:R4:W-:Y:S01]  /*10a0*/  STS [R27], R26 ;  /* 0x0000001a1b007388 */ /* 0x0009e20000000800 */
[----:B---3--:R-:W-:Y:S02]  /*10b0*/  FSETP.GT.AND P0, PT, R22, R29, PT ;  /* 0x0000001d1600720b */ /* 0x008fe40003f04000 */
[----:B------:R-:W-:Y:S02]  /*10c0*/  PRMT R22, R16, 0x8880, RZ ;  /* 0x0000888010167816 */ /* 0x000fe400000000ff */
[----:B------:R-:W-:-:S04]  /*10d0*/  FSETP.GT.XOR P0, PT, R17, RZ, !P0 ;  /* 0x000000ff1100720b */ /* 0x000fc80004704800 */
[----:B------:R-:W-:-:S13]  /*10e0*/  ISETP.LT.AND P0, PT, R22, 0x7e, P0 ;  /* 0x0000007e1600780c */ /* 0x000fda0000701270 */
[----:B------:R-:W-:Y:S02]  /*10f0*/  @!P0 IMAD.MOV R3, RZ, RZ, R16 ;  /* 0x000000ffff038224 */ /* 0x000fe400078e0210 */
[----:B--2---:R-:W-:-:S03]  /*1100*/  FADD R23, R24, R23 ;  /* 0x0000001718177221 */ /* 0x004fc60000000000 */
[----:B------:R4:W-:Y:S02]  /*1110*/  STG.E.U8 desc[UR6][R14.64+0x2a], R3 ;  /* 0x00002a030e007986 */ /* 0x0009e4000c101106 */
[----:B------:R-:W-:-:S13]  /*1120*/  FSETP.GT.AND P0, PT, R0, R23, PT ;  /* 0x000000170000720b */ /* 0x000fda0003f04000 */
[----:B----4-:R-:W-:Y:S05]  /*1130*/  @P0 BRA P2, `(.L_x_38) ;  /* 0xfffffff400d00947 */ /* 0x010fea000103ffff */
[----:B------:R-:W-:Y:S05]  /*1140*/  BSYNC.RECONVERGENT B1 ;  /* 0x0000000000017941 */ /* 0x000fea0003800200 */
.L_x_30:
[----:B------:R1:W5:Y:S04]  /*1150*/  LDG.E R11, desc[UR6][R8.64+0x18] ;  /* 0x00001806080b7981 */ /* 0x000368000c1e1900 */
[----:B------:R1:W5:Y:S02]  /*1160*/  LDG.E R13, desc[UR6][R8.64+0x1c] ;  /* 0x00001c06080d7981 */ /* 0x000364000c1e1900 */
.L_x_29:
[----:B------:R-:W-:Y:S05]  /*1170*/  BSYNC.RECONVERGENT B0 ;  /* 0x0000000000007941 */ /* 0x000fea0003800200 */
.L_x_28:
[----:B------:R-:W-:Y:S01]  /*1180*/  FADD R0, R0, -R23 ;  /* 0x8000001700007221 */ /* 0x000fe20000000000 */
[----:B------:R-:W2:Y:S04]  /*1190*/  LDC.64 R2, c[0x0][0x3a8] ;  /* 0x0000ea00ff027b82 */ /* 0x000ea80000000a00 */
[----:B------:R-:W-:-:S13]  /*11a0*/  FSETP.GT.AND P0, PT, R0, 0.0099999997764825820923, PT ;  /* 0x3c23d70a0000780b */ /* 0x000fda0003f04000 */
[----:B------:R-:W3:Y:S01]  /*11b0*/  @P0 LDG.E R0, desc[UR6][R8.64+0xc] ;  /* 0x00000c0608000981 */ /* 0x000ee2000c1e1900 */
[----:B--2--5:R-:W-:-:S04]  /*11c0*/  IMAD.WIDE.U32 R2, R11, 0x400, R2 ;  /* 0x000004000b027825 */ /* 0x024fc800078e0002 */
[----:B------:R-:W-:Y:S02]  /*11d0*/  IMAD.MOV.U32 R11, RZ, RZ, RZ ;  /* 0x000000ffff0b7224 */ /* 0x000fe400078e00ff */
[----:B------:R-:W-:Y:S01]  /*11e0*/  IMAD.WIDE.U32 R2, R13, 0x10, R2 ;  /* 0x000000100d027825 */ /* 0x000fe200078e0002 */
[----:B---3--:R-:W-:-:S04]  /*11f0*/  @P0 ISETP.NE.AND P2, PT, R0, -0x1, PT ;  /* 0xffffffff0000080c */ /* 0x008fc80003f45270 */
[----:B------:R-:W-:-:S05]  /*1200*/  @P0 SEL R11, RZ, 0x1, P2 ;  /* 0x00000001ff0b0807 */ /* 0x000fca0001000000 */
[----:B------:R2:W-:Y:S04]  /*1210*/  STG.E desc[UR6][R2.64], R11 ;  /* 0x0000000b02007986 */ /* 0x0005e8000c101906 */
[----:B------:R-:W3:Y:S02]  /*1220*/  LDG.E R0, desc[UR6][R8.64+0x4] ;  /* 0x0000040608007981 */ /* 0x000ee4000c1e1900 */
[----:B---3--:R-:W-:-:S05]  /*1230*/  FADD R23, R0, R23 ;  /* 0x0000001700177221 */ /* 0x008fca0000000000 */
[----:B------:R2:W-:Y:S02]  /*1240*/  STG.E desc[UR6][R2.64+0x8], R23 ;  /* 0x0000081702007986 */ /* 0x0005e4000c101906 */
.L_x_27:
[----:B------:R-:W-:Y:S05]  /*1250*/  WARPSYNC.ALL ;  /* 0x0000000000007948 */ /* 0x000fea0003800000 */
[----:B------:R-:W-:Y:S06]  /*1260*/  BAR.SYNC.DEFER_BLOCKING 0x0 ;  /* 0x0000000000007b1d */ /* 0x000fec0000010000 */
[----:B------:R-:W3:Y:S01]  /*1270*/  LDG.E R0, desc[UR6][R4.64+0x7e0] ;  /* 0x0007e00604007981 */ /* 0x000ee2000c1e1900 */
[----:B------:R-:W-:Y:S01]  /*1280*/  BSSY.RECONVERGENT B0, `(.L_x_39) ;  /* 0x0000047000007945 */ /* 0x000fe20003800200 */
[----:B---3--:R-:W-:-:S13]  /*1290*/  ISETP.GE.U32.AND P0, PT, R19, R0, PT ;  /* 0x000000001300720c */ /* 0x008fda0003f06070 */
[----:B------:R-:W-:Y:S05]  /*12a0*/  @P0 BRA `(.L_x_40) ;  /* 0x0000000400100947 */ /* 0x000fea0003800000 */
[----:B-1----:R-:W-:Y:S01]  /*12b0*/  IMAD.MOV.U32 R8, RZ, RZ, R0 ;  /* 0x000000ffff087224 */ /* 0x002fe200078e0000 */
[----:B------:R-:W-:-:S07]  /*12c0*/  MOV R9, R19 ;  /* 0x0000001300097202 */ /* 0x000fce0000000f00 */
.L_x_48:
[----:B------:R-:W-:Y:S01]  /*12d0*/  ISETP.GE.U32.AND P0, PT, R9, R20, PT ;  /* 0x000000140900720c */ /* 0x000fe20003f06070 */
[----:B------:R-:W-:-:S12]  /*12e0*/  BSSY.RECONVERGENT B1, `(.L_x_41) ;  /* 0x000003d000017945 */ /* 0x000fd80003800200 */
[----:B-1----:R-:W-:Y:S05]  /*12f0*/  @P0 BRA `(.L_x_42) ;  /* 0x0000000000ec0947 */ /* 0x002fea0003800000 */
[----:B--2---:R-:W-:-:S05]  /*1300*/  IMAD.WIDE.U32 R2, R9, 0x20, R4 ;  /* 0x0000002009027825 */ /* 0x004fca00078e0004 */
[----:B------:R-:W2:Y:S01]  /*1310*/  LDG.E R11, desc[UR6][R2.64] ;  /* 0x00000006020b7981 */ /* 0x000ea2000c1e1900 */
[----:B------:R-:W1:Y:S01]  /*1320*/  S2UR UR5, SR_CgaCtaId ;  /* 0x00000000000579c3 */ /* 0x000e620000008800 */
[----:B------:R-:W-:Y:S01]  /*1330*/  UMOV UR4, 0x400 ;  /* 0x0000040000047882 */ /* 0x000fe20000000000 */
[----:B------:R-:W-:Y:S01]  /*1340*/  ISETP.GE.U32.AND P3, PT, R9, R20, PT ;  /* 0x000000140900720c */ /* 0x000fe20003f66070 */
[----:B------:R-:W-:Y:S01]  /*1350*/  IMAD.MOV.U32 R13, RZ, RZ, R9 ;  /* 0x000000ffff0d7224 */ /* 0x000fe200078e0009 */
[----:B------:R-:W-:Y:S02]  /*1360*/  BSSY.RECONVERGENT B2, `(.L_x_43) ;  /* 0x000001f000027945 */ /* 0x000fe40003800200 */
[----:B------:R-:W-:-:S09]  /*1370*/  PLOP3.LUT P0, PT, P3, PT, PT, 0x8, 0x80 ;  /* 0x000000000080781c */ /* 0x000fd20001f0e170 */
[----:B------:R-:W-:-:S05]  /*1380*/  @P3 VIADD R13, R13, 0x3f ;  /* 0x0000003f0d0d3836 */ /* 0x000fca0000000000 */
[CC--:B------:R-:W-:Y:S02]  /*1390*/  ISETP.GT.U32.AND P2, PT, R20.reuse, R13.reuse, PT ;  /* 0x0000000d1400720c */ /* 0x0c0fe40003f44070 */
[----:B------:R-:W-:Y:S01]  /*13a0*/  IADD3 R8, PT, PT, R20, -R13, RZ ;  /* 0x8000000d14087210 */ /* 0x000fe20007ffe0ff */
[----:B-1----:R-:W-:-:S03]  /*13b0*/  ULEA UR4, UR5, UR4, 0x18 ;  /* 0x0000000405047291 */ /* 0x002fc6000f8ec0ff */
[----:B------:R-:W-:-:S03]  /*13c0*/  ISETP.LE.U32.OR P2, PT, R8, 0xbd, !P2 ;  /* 0x000000bd0800780c */ /* 0x000fc60005743470 */
[----:B------:R-:W-:-:S05]  /*13d0*/  LEA R0, R9, UR4, 0x2 ;  /* 0x0000000409007c11 */ /* 0x000fca000f8e10ff */
[----:B------:R-:W2:Y:S04]  /*13e0*/  @P3 LDS R10, [R0] ;  /* 0x00000000000a3984 */ /* 0x000ea80000000800 */
[----:B------:R1:W-:Y:S02]  /*13f0*/  @P3 STS [R0], RZ ;  /* 0x000000ff00003388 */ /* 0x0003e40000000800 */
[----:B-1----:R-:W-:Y:S02]  /*1400*/  @P3 VIADD R0, R0, 0xfc ;  /* 0x000000fc00003836 */ /* 0x002fe40000000000 */
[----:B--2---:R-:W-:Y:S01]  /*1410*/  @P3 FADD R11, R11, R10 ;  /* 0x0000000a0b0b3221 */ /* 0x004fe20000000000 */
[----:B------:R-:W-:Y:S06]  /*1420*/  @P2 BRA `(.L_x_44) ;  /* 0x0000000000482947 */ /* 0x000fec0003800000 */
[----:B------:R-:W-:Y:S01]  /*1430*/  PLOP3.LUT P0, PT, PT, PT, PT, 0x8, 0x80 ;  /* 0x000000000080781c */ /* 0x000fe20003f0e170 */
[----:B------:R-:W-:-:S12]  /*1440*/  VIADD R10, R20, 0xffffff43 ;  /* 0xffffff43140a7836 */ /* 0x000fd80000000000 */
.L_x_45:
[----:B------:R-:W1:Y:S01]  /*1450*/  LDS R8, [R0] ;  /* 0x0000000000087984 */ /* 0x000e620000000800 */
[----:B------:R-:W-:-:S03]  /*1460*/  IADD3 R13, PT, PT, R13, 0xfc, RZ ;  /* 0x000000fc0d0d7810 */ /* 0x000fc60007ffe0ff */
[----:B0-----:R-:W0:Y:S01]  /*1470*/  LDS R15, [R0+0xfc] ;  /* 0x0000fc00000f7984 */ /* 0x001e220000000800 */
[----:B------:R-:W-:-:S03]  /*1480*/  ISETP.GE.U32.AND P2, PT, R13, R10, PT ;  /* 0x0000000a0d00720c */ /* 0x000fc60003f46070 */
[----:B------:R-:W2:Y:S04]  /*1490*/  LDS R17, [R0+0x1f8] ;  /* 0x0001f80000117984 */ /* 0x000ea80000000800 */
[----:B------:R-:W3:Y:S04]  /*14a0*/  LDS R23, [R0+0x2f4] ;  /* 0x0002f40000177984 */ /* 0x000ee80000000800 */
[----:B------:R-:W-:Y:S04]  /*14b0*/  STS [R0], RZ ;  /* 0x000000ff00007388 */ /* 0x000fe80000000800 */
[----:B------:R-:W-:Y:S04]  /*14c0*/  STS [R0+0xfc], RZ ;  /* 0x0000fcff00007388 */ /* 0x000fe80000000800 */
[----:B------:R-:W-:Y:S04]  /*14d0*/  STS [R0+0x1f8], RZ ;  /* 0x0001f8ff00007388 */ /* 0x000fe80000000800 */
[----:B------:R4:W-:Y:S02]  /*14e0*/  STS [R0+0x2f4], RZ ;  /* 0x0002f4ff00007388 */ /* 0x0009e40000000800 */
[----:B----4-:R-:W-:-:S02]  /*14f0*/  VIADD R0, R0, 0x3f0 ;  /* 0x000003f000007836 */ /* 0x010fc40000000000 */
[----:B-1----:R-:W-:-:S04]  /*1500*/  FADD R8, R8, R11 ;  /* 0x0000000b08087221 */ /* 0x002fc80000000000 */
[----:B0-----:R-:W-:-:S04]  /*1510*/  FADD R8, R8, R15 ;  /* 0x0000000f08087221 */ /* 0x001fc80000000000 */
[----:B--2---:R-:W-:-:S04]  /*1520*/  FADD R8, R8, R17 ;  /* 0x0000001108087221 */ /* 0x004fc80000000000 */
[----:B---3--:R-:W-:Y:S01]  /*1530*/  FADD R11, R8, R23 ;  /* 0x00000017080b7221 */ /* 0x008fe20000000000 */
[----:B------:R-:W-:Y:S06]  /*1540*/  @!P2 BRA `(.L_x_45) ;  /* 0xfffffffc00c0a947 */ /* 0x000fec000383ffff */
.L_x_44:
[----:B------:R-:W-:Y:S05]  /*1550*/  BSYNC.RECONVERGENT B2 ;  /* 0x0000000000027941 */ /* 0x000fea0003800200 */
.L_x_43:
[C---:B------:R-:W-:Y:S01]  /*1560*/  IMAD.IADD R8, R20.reuse, 0x1, -R13 ;  /* 0x0000000114087824 */ /* 0x040fe200078e0a0d */
[----:B------:R-:W-:Y:S01]  /*1570*/  ISETP.GT.U32.AND P2, PT, R20, R13, PT ;  /* 0x0000000d1400720c */ /* 0x000fe20003f44070 */
[----:B------:R-:W-:Y:S03]  /*1580*/  BSSY.RECONVERGENT B2, `(.L_x_46) ;  /* 0x000000c000027945 */ /* 0x000fe60003800200 */
[----:B------:R-:W-:-:S13]  /*1590*/  ISETP.LE.U32.OR P2, PT, R8, 0x3f, !P2 ;  /* 0x0000003f0800780c */ /* 0x000fda0005743470 */
[----:B------:R-:W-:Y:S05]  /*15a0*/  @P2 BRA `(.L_x_47) ;  /* 0x0000000000242947 */ /* 0x000fea0003800000 */
[----:B------:R-:W1:Y:S01]  /*15b0*/  LDS R8, [R0] ;  /* 0x0000000000087984 */ /* 0x000e620000000800 */
[----:B------:R-:W-:Y:S02]  /*15c0*/  PLOP3.LUT P0, PT, PT, PT, PT, 0x8, 0x80 ;  /* 0x000000000080781c */ /* 0x000fe40003f0e170 */
[----:B------:R-:W-:Y:S01]  /*15d0*/  IADD3 R13, PT, PT, R13, 0x7e, RZ ;  /* 0x0000007e0d0d7810 */ /* 0x000fe20007ffe0ff */
[----:B0-----:R-:W0:Y:S04]  /*15e0*/  LDS R15, [R0+0xfc] ;  /* 0x0000fc00000f7984 */ /* 0x001e280000000800 */
[----:B------:R-:W-:Y:S04]  /*15f0*/  STS [R0], RZ ;  /* 0x000000ff00007388 */ /* 0x000fe80000000800 */
[----:B------:R2:W-:Y:S02]  /*1600*/  STS [R0+0xfc], RZ ;  /* 0x0000fcff00007388 */ /* 0x0005e40000000800 */
[----:B--2---:R-:W-:-:S02]  /*1610*/  VIADD R0, R0, 0x1f8 ;  /* 0x000001f800007836 */ /* 0x004fc40000000000 */
[----:B-1----:R-:W-:-:S04]  /*1620*/  FADD R8, R11, R8 ;  /* 0x000000080b087221 */ /* 0x002fc80000000000 */
[----:B0-----:R-:W-:-:S07]  /*1630*/  FADD R11, R8, R15 ;  /* 0x0000000f080b7221 */ /* 0x001fce0000000000 */
.L_x_47:
[----:B------:R-:W-:Y:S05]  /*1640*/  BSYNC.RECONVERGENT B2 ;  /* 0x0000000000027941 */ /* 0x000fea0003800200 */
.L_x_46:
[----:B------:R-:W-:-:S13]  /*1650*/  ISETP.LT.U32.OR P0, PT, R13, R20, P0 ;  /* 0x000000140d00720c */ /* 0x000fda0000701470 */
[----:B------:R-:W1:Y:S02]  /*1660*/  @P0 LDS R8, [R0] ;  /* 0x0000000000080984 */ /* 0x000e640000000800 */
[----:B-1----:R-:W-:-:S05]  /*1670*/  @P0 FADD R11, R11, R8 ;  /* 0x000000080b0b0221 */ /* 0x002fca0000000000 */
[----:B------:R1:W-:Y:S04]  /*1680*/  STG.E desc[UR6][R2.64], R11 ;  /* 0x0000000b02007986 */ /* 0x0003e8000c101906 */
[----:B------:R1:W5:Y:S04]  /*1690*/  LDG.E R8, desc[UR6][R4.64+0x7e0] ;  /* 0x0007e00604087981 */ /* 0x000368000c1e1900 */
[----:B------:R1:W-:Y:S02]  /*16a0*/  @P0 STS [R0], RZ ;  /* 0x000000ff00000388 */ /* 0x0003e40000000800 */
.L_x_42:
[----:B------:R-:W-:Y:S05]  /*16b0*/  BSYNC.RECONVERGENT B1 ;  /* 0x0000000000017941 */ /* 0x000fea0003800200 */
.L_x_41:
[----:B------:R-:W-:-:S05]  /*16c0*/  IMAD.IADD R9, R18, 0x1, R9 ;  /* 0x0000000112097824 */ /* 0x000fca00078e0209 */
[----:B-----5:R-:W-:-:S13]  /*16d0*/  ISETP.GE.U32.AND P0, PT, R9, R8, PT ;  /* 0x000000080900720c */ /* 0x020fda0003f06070 */
[----:B------:R-:W-:Y:S05]  /*16e0*/  @!P0 BRA `(.L_x_48) ;  /* 0xfffffff800f88947 */ /* 0x000fea000383ffff */
.L_x_40:
[----:B------:R-:W-:Y:S05]  /*16f0*/  BSYNC.RECONVERGENT B0 ;  /* 0x0000000000007941 */ /* 0x000fea0003800200 */
.L_x_39:
[----:B------:R-:W-:Y:S05]  /*1700*/  @!P1 BRA `(.L_x_49) ;  /* 0xfffffff000009947 */ /* 0x000fea000383ffff */
.L_x_26:
[----:B------:R-:W-:Y:S05]  /*1710*/  WARPSYNC.ALL ;  /* 0x0000000000007948 */ /* 0x000fea0003800000 */
[----:B------:R-:W-:Y:S06]  /*1720*/  BAR.SYNC.DEFER_BLOCKING 0x0 ;  /* 0x0000000000007b1d */ /* 0x000fec0000010000 */
[----:B-1----:R-:W3:Y:S02]  /*1730*/  LDG.E R0, desc[UR6][R4.64+0x7e0] ;  /* 0x0007e00604007981 */ /* 0x002ee4000c1e1900 */
[----:B---3--:R-:W-:-:S13]  /*1740*/  ISETP.GE.U32.AND P0, PT, R19, R0, PT ;  /* 0x000000001300720c */ /* 0x008fda0003f06070 */
[----:B------:R-:W-:Y:S05]  /*1750*/  @P0 EXIT ;  /* 0x000000000000094d */ /* 0x000fea0003800000 */
[----:B------:R-:W1:Y:S02]  /*1760*/  LDC.64 R8, c[0x0][0x3b0] ;  /* 0x0000ec00ff087b82 */ /* 0x000e640000000a00 */
.L_x_50:
[----:B--2---:R-:W-:Y:S01]  /*1770*/  IMAD.WIDE.U32 R2, R19, 0x20, R4 ;  /* 0x0000002013027825 */ /* 0x004fe200078e0004 */
[----:B-1----:R-:W2:Y:S01]  /*1780*/  LDG.E R0, desc[UR6][R8.64+0x1c] ;  /* 0x00001c0608007981 */ /* 0x002ea2000c1e1900 */
[----:B------:R-:W1:Y:S03]  /*1790*/  LDC.64 R6, c[0x0][0x3b8] ;  /* 0x0000ee00ff067b82 */ /* 0x000e660000000a00 */
[----:B------:R-:W2:Y:S04]  /*17a0*/  LDG.E R11, desc[UR6][R2.64] ;  /* 0x00000006020b7981 */ /* 0x000ea8000c1e1900 */
[----:B------:R-:W1:Y:S01]  /*17b0*/  LDG.E R13, desc[UR6][R2.64+0x18] ;  /* 0x00001806020d7981 */ /* 0x000e62000c1e1900 */
[----:B--2---:R-:W-:Y:S01]  /*17c0*/  FMUL R11, R0, R11 ;  /* 0x0000000b000b7220 */ /* 0x004fe20000400000 */
[----:B-1----:R-:W-:-:S04]  /*17d0*/  IMAD.WIDE.U32 R6, R13, 0x4, R6 ;  /* 0x000000040d067825 */ /* 0x002fc800078e0006 */
[----:B------:R3:W-:Y:S04]  /*17e0*/  STG.E desc[UR6][R2.64+0x8], R11 ;  /* 0x0000080b02007986 */ /* 0x0007e8000c101906 */
[----:B------:R3:W-:Y:S04]  /*17f0*/  STG.E desc[UR6][R6.64], R11 ;  /* 0x0000000b06007986 */ /* 0x0007e8000c101906 */
[----:B------:R3:W-:Y:S04]  /*1800*/  STG.E desc[UR6][R2.64], RZ ;  /* 0x000000ff02007986 */ /* 0x0007e8000c101906 */
[----:B------:R-:W2:Y:S01]  /*1810*/  LDG.E R0, desc[UR6][R4.64+0x7e0] ;  /* 0x0007e00604007981 */ /* 0x000ea2000c1e1900 */
[----:B------:R-:W-:-:S04]  /*1820*/  IADD3 R19, PT, PT, R18, R19, RZ ;  /* 0x0000001312137210 */ /* 0x000fc80007ffe0ff */
[----:B--2---:R-:W-:-:S13]  /*1830*/  ISETP.GE.U32.AND P0, PT, R19, R0, PT ;  /* 0x000000001300720c */ /* 0x004fda0003f06070 */
[----:B---3--:R-:W-:Y:S05]  /*1840*/  @!P0 BRA `(.L_x_50) ;  /* 0xfffffffc00c88947 */ /* 0x008fea000383ffff */
[----:B------:R-:W-:Y:S05]  /*1850*/  EXIT ;  /* 0x000000000000794d */ /* 0x000fea0003800000 */
        .weak           $__internal_0_$__cuda_sm3x_div_rn_noftz_f32_slowpath
        .type           $__internal_0_$__cuda_sm3x_div_rn_noftz_f32_slowpath,@function
        .size           $__internal_0_$__cuda_sm3x_div_rn_noftz_f32_slowpath,(.L_x_116 - $__internal_0_$__cuda_sm3x_div_rn_noftz_f32_slowpath)
$__internal_0_$__cuda_sm3x_div_rn_noftz_f32_slowpath:
[----:B------:R-:W-:Y:S01]  /*1860*/  SHF.R.U32.HI R22, RZ, 0x17, R3 ;  /* 0x00000017ff167819 */ /* 0x000fe20000011603 */
[----:B------:R-:W-:Y:S01]  /*1870*/  BSSY.RECONVERGENT B4, `(.L_x_51) ;  /* 0x0000062000047945 */ /* 0x000fe20003800200 */
[----:B------:R-:W-:Y:S02]  /*1880*/  SHF.R.U32.HI R24, RZ, 0x17, R2 ;  /* 0x00000017ff187819 */ /* 0x000fe40000011602 */
[----:B------:R-:W-:Y:S02]  /*1890*/  LOP3.LUT R22, R22, 0xff, RZ, 0xc0, !PT ;  /* 0x000000ff16167812 */ /* 0x000fe400078ec0ff */
[----:B------:R-:W-:-:S03]  /*18a0*/  LOP3.LUT R24, R24, 0xff, RZ, 0xc0, !PT ;  /* 0x000000ff18187812 */ /* 0x000fc600078ec0ff */
[----:B------:R-:W-:Y:S02]  /*18b0*/  VIADD R26, R22, 0xffffffff ;  /* 0xffffffff161a7836 */ /* 0x000fe40000000000 */
[----:B------:R-:W-:-:S03]  /*18c0*/  VIADD R27, R24, 0xffffffff ;  /* 0xffffffff181b7836 */ /* 0x000fc60000000000 */
[----:B------:R-:W-:-:S04]  /*18d0*/  ISETP.GT.U32.AND P0, PT, R26, 0xfd, PT ;  /* 0x000000fd1a00780c */ /* 0x000fc80003f04070 */
[----:B------:R-:W-:-:S13]  /*18e0*/  ISETP.GT.U32.OR P0, PT, R27, 0xfd, P0 ;  /* 0x000000fd1b00780c */ /* 0x000fda0000704470 */
[----:B------:R-:W-:Y:S01]  /*18f0*/  @!P0 MOV R17, RZ ;  /* 0x000000ff00118202 */ /* 0x000fe20000000f00 */
[----:B------:R-:W-:Y:S06]  /*1900*/  @!P0 BRA `(.L_x_52) ;  /* 0x00000000005c8947 */ /* 0x000fec0003800000 */
[----:B------:R-:W-:Y:S02]  /*1910*/  FSETP.GTU.FTZ.AND P0, PT, |R2|, +INF , PT ;  /* 0x7f8000000200780b */ /* 0x000fe40003f1c200 */
[----:B------:R-:W-:-:S04]  /*1920*/  FSETP.GTU.FTZ.AND P2, PT, |R3|, +INF , PT ;  /* 0x7f8000000300780b */ /* 0x000fc80003f5c200 */
[----:B------:R-:W-:-:S13]  /*1930*/  PLOP3.LUT P0, PT, P0, P2, PT, 0xf8, 0x8f ;  /* 0x00000000008f781c */ /* 0x000fda0000705f70 */
[----:B------:R-:W-:Y:S05]  /*1940*/  @P0 BRA `(.L_x_53) ;  /* 0x00000004004c0947 */ /* 0x000fea0003800000 */
[----:B------:R-:W-:-:S13]  /*1950*/  LOP3.LUT P0, RZ, R3, 0x7fffffff, R2, 0xc8, !PT ;  /* 0x7fffffff03ff7812 */ /* 0x000fda000780c802 */
[----:B------:R-:W-:Y:S05]  /*1960*/  @!P0 BRA `(.L_x_54) ;  /* 0x00000004003c8947 */ /* 0x000fea0003800000 */
[C---:B------:R-:W-:Y:S02]  /*1970*/  FSETP.NEU.FTZ.AND P3, PT, |R2|.reuse, +INF , PT ;  /* 0x7f8000000200780b */ /* 0x040fe40003f7d200 */
[----:B------:R-:W-:Y:S02]  /*1980*/  FSETP.NEU.FTZ.AND P2, PT, |R3|, +INF , PT ;  /* 0x7f8000000300780b */ /* 0x000fe40003f5d200 */
[----:B------:R-:W-:-:S11]  /*1990*/  FSETP.NEU.FTZ.AND P0, PT, |R2|, +INF , PT ;  /* 0x7f8000000200780b */ /* 0x000fd60003f1d200 */
[----:B------:R-:W-:Y:S05]  /*19a0*/  @!P2 BRA !P3, `(.L_x_54) ;  /* 0x00000004002ca947 */ /* 0x000fea0005800000 */
[----:B------:R-:W-:-:S04]  /*19b0*/  LOP3.LUT P3, RZ, R2, 0x7fffffff, RZ, 0xc0, !PT ;  /* 0x7fffffff02ff7812 */ /* 0x000fc8000786c0ff */
[----:B------:R-:W-:-:S13]  /*19c0*/  PLOP3.LUT P2, PT, P2, P3, PT, 0x2f, 0xf2 ;  /* 0x0000000000f2781c */ /* 0x000fda0001746577 */
[----:B------:R-:W-:Y:S05]  /*19d0*/  @P2 BRA `(.L_x_55) ;  /* 0x0000000400182947 */ /* 0x000fea0003800000 */
[----:B------:R-:W-:-:S04]  /*19e0*/  LOP3.LUT P2, RZ, R3, 0x7fffffff, RZ, 0xc0, !PT ;  /* 0x7fffffff03ff7812 */ /* 0x000fc8000784c0ff */
[----:B------:R-:W-:-:S13]  /*19f0*/  PLOP3.LUT P0, PT, P0, P2, PT, 0x2f, 0xf2 ;  /* 0x0000000000f2781c */ /* 0x000fda0000704577 */
[----:B------:R-:W-:Y:S05]  /*1a00*/  @P0 BRA `(.L_x_56) ;  /* 0x0000000400000947 */ /* 0x000fea0003800000 */
[----:B------:R-:W-:Y:S02]  /*1a10*/  ISETP.GE.AND P0, PT, R27, RZ, PT ;  /* 0x000000ff1b00720c */ /* 0x000fe40003f06270 */
[----:B------:R-:W-:-:S11]  /*1a20*/  ISETP.GE.AND P2, PT, R26, RZ, PT ;  /* 0x000000ff1a00720c */ /* 0x000fd60003f46270 */
[----:B------:R-:W-:Y:S02]  /*1a30*/  @P0 IMAD.MOV.U32 R17, RZ, RZ, RZ ;  /* 0x000000ffff110224 */ /* 0x000fe400078e00ff */
[----:B------:R-:W-:Y:S01]  /*1a40*/  @!P0 FFMA R2, R2, 1.84467440737095516160e+19, RZ ;  /* 0x5f80000002028823 */ /* 0x000fe200000000ff */
[----:B------:R-:W-:Y:S02]  /*1a50*/  @!P0 IMAD.MOV.U32 R17, RZ, RZ, -0x40 ;  /* 0xffffffc0ff118424 */ /* 0x000fe400078e00ff */
[----:B------:R-:W-:-:S03]  /*1a60*/  @!P2 FFMA R3, R3, 1.84467440737095516160e+19, RZ ;  /* 0x5f8000000303a823 */ /* 0x000fc600000000ff */
[----:B------:R-:W-:-:S07]  /*1a70*/  @!P2 IADD3 R17, PT, PT, R17, 0x40, RZ ;  /* 0x000000401111a810 */ /* 0x000fce0007ffe0ff */
.L_x_52:
[----:B------:R-:W-:Y:S01]  /*1a80*/  LEA R26, R22, 0xc0800000, 0x17 ;  /* 0xc0800000161a7811 */ /* 0x000fe200078eb8ff */
[----:B------:R-:W-:Y:S01]  /*1a90*/  VIADD R29, R24, 0xffffff81 ;  /* 0xffffff81181d7836 */ /* 0x000fe20000000000 */
[----:B------:R-:W-:Y:S03]  /*1aa0*/  BSSY.RECONVERGENT B5, `(.L_x_57) ;  /* 0x0000035000057945 */ /* 0x000fe60003800200 */
[----:B------:R-:W-:Y:S01]  /*1ab0*/  IMAD.IADD R26, R3, 0x1, -R26 ;  /* 0x00000001031a7824 */ /* 0x000fe200078e0a1a */
[C---:B------:R-:W-:Y:S01]  /*1ac0*/  IADD3 R24, PT, PT, R29.reuse, 0x7f, -R22 ;  /* 0x0000007f1d187810 */ /* 0x040fe20007ffe816 */
[----:B------:R-:W-:Y:S02]  /*1ad0*/  IMAD R2, R29, -0x800000, R2 ;  /* 0xff8000001d027824 */ /* 0x000fe400078e0202 */
[----:B------:R-:W0:Y:S01]  /*1ae0*/  MUFU.RCP R28, R26 ;  /* 0x0000001a001c7308 */ /* 0x000e220000001000 */
[----:B------:R-:W-:Y:S01]  /*1af0*/  FADD.FTZ R27, -R26, -RZ ;  /* 0x800000ff1a1b7221 */ /* 0x000fe20000010100 */
[----:B------:R-:W-:-:S03]  /*1b00*/  IADD3 R24, PT, PT, R24, R17, RZ ;  /* 0x0000001118187210 */ /* 0x000fc60007ffe0ff */
[----:B0-----:R-:W-:-:S04]  /*1b10*/  FFMA R3, R28, R27, 1 ;  /* 0x3f8000001c037423 */ /* 0x001fc8000000001b */
[----:B------:R-:W-:-:S04]  /*1b20*/  FFMA R3, R28, R3, R28 ;  /* 0x000000031c037223 */ /* 0x000fc8000000001c */
[----:B------:R-:W-:-:S04]  /*1b30*/  FFMA R22, R2, R3, RZ ;  /* 0x0000000302167223 */ /* 0x000fc800000000ff */
[----:B------:R-:W-:-:S04]  /*1b40*/  FFMA R28, R27, R22, R2 ;  /* 0x000000161b1c7223 */ /* 0x000fc80000000002 */
[----:B------:R-:W-:-:S04]  /*1b50*/  FFMA R22, R3, R28, R22 ;  /* 0x0000001c03167223 */ /* 0x000fc80000000016 */
[----:B------:R-:W-:-:S04]  /*1b60*/  FFMA R27, R27, R22, R2 ;  /* 0x000000161b1b7223 */ /* 0x000fc80000000002 */
[----:B------:R-:W-:-:S05]  /*1b70*/  FFMA R2, R3, R27, R22 ;  /* 0x0000001b03027223 */ /* 0x000fca0000000016 */
[----:B------:R-:W-:-:S04]  /*1b80*/  SHF.R.U32.HI R17, RZ, 0x17, R2 ;  /* 0x00000017ff117819 */ /* 0x000fc80000011602 */
[----:B------:R-:W-:-:S05]  /*1b90*/  LOP3.LUT R17, R17, 0xff, RZ, 0xc0, !PT ;  /* 0x000000ff11117812 */ /* 0x000fca00078ec0ff */
[----:B------:R-:W-:-:S04]  /*1ba0*/  IMAD.IADD R17, R17, 0x1, R24 ;  /* 0x0000000111117824 */ /* 0x000fc800078e0218 */
[----:B------:R-:W-:-:S05]  /*1bb0*/  VIADD R26, R17, 0xffffffff ;  /* 0xffffffff111a7836 */ /* 0x000fca0000000000 */
[----:B------:R-:W-:-:S13]  /*1bc0*/  ISETP.GE.U32.AND P0, PT, R26, 0xfe, PT ;  /* 0x000000fe1a00780c */ /* 0x000fda0003f06070 */
[----:B------:R-:W-:Y:S05]  /*1bd0*/  @!P0 BRA `(.L_x_58) ;  /* 0x0000000000808947 */ /* 0x000fea0003800000 */
[----:B------:R-:W-:-:S13]  /*1be0*/  ISETP.GT.AND P0, PT, R17, 0xfe, PT ;  /* 0x000000fe1100780c */ /* 0x000fda0003f04270 */
[----:B------:R-:W-:Y:S05]  /*1bf0*/  @P0 BRA `(.L_x_59) ;  /* 0x00000000006c0947 */ /* 0x000fea0003800000 */
[----:B------:R-:W-:-:S13]  /*1c00*/  ISETP.GE.AND P0, PT, R17, 0x1, PT ;  /* 0x000000011100780c */ /* 0x000fda0003f06270 */
[----:B------:R-:W-:Y:S05]  /*1c10*/  @P0 BRA `(.L_x_60) ;  /* 0x0000000000740947 */ /* 0x000fea0003800000 */
[----:B------:R-:W-:Y:S02]  /*1c20*/  ISETP.GE.AND P0, PT, R17, -0x18, PT ;  /* 0xffffffe81100780c */ /* 0x000fe40003f06270 */
[----:B------:R-:W-:-:S11]  /*1c30*/  LOP3.LUT R2, R2, 0x80000000, RZ, 0xc0, !PT ;  /* 0x8000000002027812 */ /* 0x000fd600078ec0ff */
[----:B------:R-:W-:Y:S05]  /*1c40*/  @!P0 BRA `(.L_x_60) ;  /* 0x0000000000688947 */ /* 0x000fea0003800000 */
[CCC-:B------:R-:W-:Y:S01]  /*1c50*/  FFMA.RZ R26, R3.reuse, R27.reuse, R22.reuse ;  /* 0x0000001b031a7223 */ /* 0x1c0fe2000000c016 */
[CCC-:B------:R-:W-:Y:S01]  /*1c60*/  FFMA.RP R24, R3.reuse, R27.reuse, R22.reuse ;  /* 0x0000001b03187223 */ /* 0x1c0fe20000008016 */
[----:B------:R-:W-:Y:S01]  /*1c70*/  FFMA.RM R3, R3, R27, R22 ;  /* 0x0000001b03037223 */ /* 0x000fe20000004016 */
[C---:B------:R-:W-:Y:S02]  /*1c80*/  IADD3 R27, PT, PT, R17.reuse, 0x20, RZ ;  /* 0x00000020111b7810 */ /* 0x040fe40007ffe0ff */
[----:B------:R-:W-:Y:S02]  /*1c90*/  LOP3.LUT R26, R26, 0x7fffff, RZ, 0xc0, !PT ;  /* 0x007fffff1a1a7812 */ /* 0x000fe400078ec0ff */
[C---:B------:R-:W-:Y:S02]  /*1ca0*/  ISETP.NE.AND P3, PT, R17.reuse, RZ, PT ;  /* 0x000000ff1100720c */ /* 0x040fe40003f65270 */
[----:B------:R-:W-:Y:S02]  /*1cb0*/  LOP3.LUT R26, R26, 0x800000, RZ, 0xfc, !PT ;  /* 0x008000001a1a7812 */ /* 0x000fe400078efcff */
[----:B------:R-:W-:Y:S01]  /*1cc0*/  ISETP.NE.AND P2, PT, R17, RZ, PT ;  /* 0x000000ff1100720c */ /* 0x000fe20003f45270 */
[----:B------:R-:W-:Y:S01]  /*1cd0*/  IMAD.MOV R17, RZ, RZ, -R17 ;  /* 0x000000ffff117224 */ /* 0x000fe200078e0a11 */
[----:B------:R-:W-:-:S02]  /*1ce0*/  SHF.L.U32 R27, R26, R27, RZ ;  /* 0x0000001b1a1b7219 */ /* 0x000fc400000006ff */
[----:B------:R-:W-:Y:S02]  /*1cf0*/  FSETP.NEU.FTZ.AND P0, PT, R24, R3, PT ;  /* 0x000000031800720b */ /* 0x000fe40003f1d000 */
[----:B------:R-:W-:Y:S02]  /*1d00*/  SEL R3, R17, RZ, P3 ;  /* 0x000000ff11037207 */ /* 0x000fe40001800000 */
[----:B------:R-:W-:Y:S02]  /*1d10*/  ISETP.NE.AND P2, PT, R27, RZ, P2 ;  /* 0x000000ff1b00720c */ /* 0x000fe40001745270 */
[----:B------:R-:W-:Y:S02]  /*1d20*/  SHF.R.U32.HI R3, RZ, R3, R26 ;  /* 0x00000003ff037219 */ /* 0x000fe4000001161a */
[----:B------:R-:W-:Y:S02]  /*1d30*/  PLOP3.LUT P0, PT, P0, P2, PT, 0xf8, 0x8f ;  /* 0x00000000008f781c */ /* 0x000fe40000705f70 */
[----:B------:R-:W-:-:S02]  /*1d40*/  SHF.R.U32.HI R22, RZ, 0x1, R3 ;  /* 0x00000001ff167819 */ /* 0x000fc40000011603 */
[----:B------:R-:W-:-:S04]  /*1d50*/  SEL R17, RZ, 0x1, !P0 ;  /* 0x00000001ff117807 */ /* 0x000fc80004000000 */
[----:B------:R-:W-:-:S04]  /*1d60*/  LOP3.LUT R24, R17, 0x1, R22, 0xf8, !PT ;  /* 0x0000000111187812 */ /* 0x000fc800078ef816 */
[----:B------:R-:W-:-:S05]  /*1d70*/  LOP3.LUT R3, R24, R3, RZ, 0xc0, !PT ;  /* 0x0000000318037212 */ /* 0x000fca00078ec0ff */
[----:B------:R-:W-:-:S05]  /*1d80*/  IMAD.IADD R3, R22, 0x1, R3 ;  /* 0x0000000116037824 */ /* 0x000fca00078e0203 */
[----:B------:R-:W-:Y:S01]  /*1d90*/  LOP3.LUT R2, R3, R2, RZ, 0xfc, !PT ;  /* 0x0000000203027212 */ /* 0x000fe200078efcff */
[----:B------:R-:W-:Y:S06]  /*1da0*/  BRA `(.L_x_60) ;  /* 0x0000000000107947 */ /* 0x000fec0003800000 */
.L_x_59:
[----:B------:R-:W-:-:S04]  /*1db0*/  LOP3.LUT R2, R2, 0x80000000, RZ, 0xc0, !PT ;  /* 0x8000000002027812 */ /* 0x000fc800078ec0ff */
[----:B------:R-:W-:Y:S01]  /*1dc0*/  LOP3.LUT R2, R2, 0x7f800000, RZ, 0xfc, !PT ;  /* 0x7f80000002027812 */ /* 0x000fe200078efcff */
[----:B------:R-:W-:Y:S06]  /*1dd0*/  BRA `(.L_x_60) ;  /* 0x0000000000047947 */ /* 0x000fec0003800000 */
.L_x_58:
[----:B------:R-:W-:-:S07]  /*1de0*/  LEA R2, R24, R2, 0x17 ;  /* 0x0000000218027211 */ /* 0x000fce00078eb8ff */
.L_x_60:
[----:B------:R-:W-:Y:S05]  /*1df0*/  BSYNC.RECONVERGENT B5 ;  /* 0x0000000000057941 */ /* 0x000fea0003800200 */
.L_x_57:
[----:B------:R-:W-:Y:S05]  /*1e00*/  BRA `(.L_x_61) ;  /* 0x0000000000207947 */ /* 0x000fea0003800000 */
.L_x_56:
[----:B------:R-:W-:-:S04]  /*1e10*/  LOP3.LUT R2, R3, 0x80000000, R2, 0x48, !PT ;  /* 0x8000000003027812 */ /* 0x000fc800078e4802 */
[----:B------:R-:W-:Y:S01]  /*1e20*/  LOP3.LUT R2, R2, 0x7f800000, RZ, 0xfc, !PT ;  /* 0x7f80000002027812 */ /* 0x000fe200078efcff */
[----:B------:R-:W-:Y:S06]  /*1e30*/  BRA `(.L_x_61) ;  /* 0x0000000000147947 */ /* 0x000fec0003800000 */
.L_x_55:
[----:B------:R-:W-:Y:S01]  /*1e40*/  LOP3.LUT R2, R3, 0x80000000, R2, 0x48, !PT ;  /* 0x8000000003027812 */ /* 0x000fe200078e4802 */
[----:B------:R-:W-:Y:S06]  /*1e50*/  BRA `(.L_x_61) ;  /* 0x00000000000c7947 */ /* 0x000fec0003800000 */
.L_x_54:
[----:B------:R-:W0:Y:S01]  /*1e60*/  MUFU.RSQ R2, -QNAN ;  /* 0xffc0000000027908 */ /* 0x000e220000001400 */
[----:B------:R-:W-:Y:S05]  /*1e70*/  BRA `(.L_x_61) ;  /* 0x0000000000047947 */ /* 0x000fea0003800000 */
.L_x_53:
[----:B------:R-:W-:-:S07]  /*1e80*/  FADD.FTZ R2, R2, R3 ;  /* 0x0000000302027221 */ /* 0x000fce0000010000 */
.L_x_61:
[----:B------:R-:W-:Y:S05]  /*1e90*/  BSYNC.RECONVERGENT B4 ;  /* 0x0000000000047941 */ /* 0x000fea0003800200 */
.L_x_51:
[----:B------:R-:W-:-:S04]  /*1ea0*/  IMAD.MOV.U32 R17, RZ, RZ, 0x0 ;  /* 0x00000000ff117424 */ /* 0x000fc800078e00ff */
[----:B0-----:R-:W-:Y:S05]  /*1eb0*/  RET.REL.NODEC R16 `(_Z18prcessOutputKernelP18BrickHeader_structP30NeuronSynapseConnection_structP20NeuronSection_structP24SynapseConnection_structP21SynapseSection_structP23UpdatePosSection_structP15SegmentSettingsPfPKj) ;  /* 0xffffffe010507950 */ /* 0x001fea0003c3ffff */
.L_x_62:
        /* <DEDUP_REMOVED lines=12> */
.L_x_116:


//--------------------- .text._Z23prcessCoreSegmentKernelP18BrickHeader_structP30NeuronSynapseConnection_structP20NeuronSection_structP24SynapseConnection_structP21SynapseSection_structP23UpdatePosSection_structP15SegmentSettingsPfSD_PKjm --------------------------
	.section	.text._Z23prcessCoreSegmentKernelP18BrickHeader_structP30NeuronSynapseConnection_structP20NeuronSection_structP24SynapseConnection_structP21SynapseSection_structP23UpdatePosSection_structP15SegmentSettingsPfSD_PKjm,"ax",@progbits
	.align	128
        .global         _Z23prcessCoreSegmentKernelP18BrickHeader_structP30NeuronSynapseConnection_structP20NeuronSection_structP24SynapseConnection_structP21SynapseSection_structP23UpdatePosSection_structP15SegmentSettingsPfSD_PKjm
        .type           _Z23prcessCoreSegmentKernelP18BrickHeader_structP30NeuronSynapseConnection_structP20NeuronSection_structP24SynapseConnection_structP21SynapseSection_structP23UpdatePosSection_structP15SegmentSettingsPfSD_PKjm,@function
        .size           _Z23prcessCoreSegmentKernelP18BrickHeader_structP30NeuronSynapseConnection_structP20NeuronSection_structP24SynapseConnection_structP21SynapseSection_structP23UpdatePosSection_structP15SegmentSettingsPfSD_PKjm,(.L_x_117 - _Z23prcessCoreSegmentKernelP18BrickHeader_structP30NeuronSynapseConnection_structP20NeuronSection_structP24SynapseConnection_structP21SynapseSection_structP23UpdatePosSection_structP15SegmentSettingsPfSD_PKjm)
        .other          _Z23prcessCoreSegmentKernelP18BrickHeader_structP30NeuronSynapseConnection_structP20NeuronSection_structP24SynapseConnection_structP21SynapseSection_structP23UpdatePosSection_structP15SegmentSettingsPfSD_PKjm,@"STO_CUDA_ENTRY STV_DEFAULT"
_Z23prcessCoreSegmentKernelP18BrickHeader_structP30NeuronSynapseConnection_structP20NeuronSection_structP24SynapseConnection_structP21SynapseSection_structP23UpdatePosSection_structP15SegmentSettingsPfSD_PKjm:
.text._Z23prcessCoreSegmentKernelP18BrickHeader_structP30NeuronSynapseConnection_structP20NeuronSection_structP24SynapseConnection_structP21SynapseSection_structP23UpdatePosSection_structP15SegmentSettingsPfSD_PKjm:
        /* <DEDUP_REMOVED lines=9> */
[C---:B------:R-:W-:Y:S01]  /*0090*/  IMAD.IADD R7, R6.reuse, 0x1, R5 ;  /* 0x0000000106077824 */ /* 0x040fe200078e0205 */
        /* <DEDUP_REMOVED lines=17> */
[----:B------:R-:W-:Y:S01]  /*01b0*/  @P0 IMAD.IADD R7, R7, 0x1, -R6 ;  /* 0x0000000107070824 */ /* 0x000fe200078e0a06 */
[----:B------:R-:W-:-:S04]  /*01c0*/  @P0 IADD3 R3, PT, PT, R3, 0x1, RZ ;  /* 0x0000000103030810 */ /* 0x000fc80007ffe0ff */
[----:B------:R-:W-:Y:S02]  /*01d0*/  ISETP.GE.U32.AND P1, PT, R7, R6, PT ;  /* 0x000000060700720c */ /* 0x000fe40003f26070 */
[----:B------:R-:W-:-:S11]  /*01e0*/  MOV R7, R5 ;  /* 0x0000000500077202 */ /* 0x000fd60000000f00 */
[----:B------:R-:W-:Y:S01]  /*01f0*/  @P1 VIADD R3, R3, 0x1 ;  /* 0x0000000103031836 */ /* 0x000fe20000000000 */
[----:B------:R-:W-:-:S05]  /*0200*/  @!P2 LOP3.LUT R3, RZ, R6, RZ, 0x33, !PT ;  /* 0x00000006ff03a212 */ /* 0x000fca00078e33ff */
[----:B------:R-:W-:-:S05]  /*0210*/  IMAD.IADD R3, R4, 0x1, R3 ;  /* 0x0000000104037824 */ /* 0x000fca00078e0203 */
[C---:B------:R-:W-:Y:S02]  /*0220*/  LOP3.LUT R0, R3.reuse, 0x3, RZ, 0xc0, !PT ;  /* 0x0000000303007812 */ /* 0x040fe400078ec0ff */
[----:B------:R-:W-:Y:S02]  /*0230*/  ISETP.GE.U32.AND P1, PT, R3, 0x3, PT ;  /* 0x000000030300780c */ /* 0x000fe40003f26070 */
[----:B------:R-:W-:-:S13]  /*0240*/  ISETP.NE.AND P0, PT, R0, 0x3, PT ;  /* 0x000000030000780c */ /* 0x000fda0003f05270 */
[----:B------:R-:W-:Y:S05]  /*0250*/  @!P0 BRA `(.L_x_66) ;  /* 0x0000000000348947 */ /* 0x000fea0003800000 */
[----:B------:R-:W0:Y:S01]  /*0260*/  S2R R7, SR_CgaCtaId ;  /* 0x0000000000077919 */ /* 0x000e220000008800 */
[----:B------:R-:W-:Y:S01]  /*0270*/  MOV R2, 0x400 ;  /* 0x0000040000027802 */ /* 0x000fe20000000f00 */
[----:B------:R-:W-:Y:S02]  /*0280*/  VIADD R3, R3, 0x1 ;  /* 0x0000000103037836 */ /* 0x000fe40000000000 */
[----:B------:R-:W-:-:S03]  /*0290*/  IMAD.MOV.U32 R0, RZ, RZ, RZ ;  /* 0x000000ffff007224 */ /* 0x000fc600078e00ff */
[----:B------:R-:W-:Y:S02]  /*02a0*/  LOP3.LUT R3, R3, 0x3, RZ, 0xc0, !PT ;  /* 0x0000000303037812 */ /* 0x000fe400078ec0ff */
[----:B0-----:R-:W-:Y:S02]  /*02b0*/  LEA R2, R7, R2, 0x18 ;  /* 0x0000000207027211 */ /* 0x001fe400078ec0ff */
[----:B------:R-:W-:-:S07]  /*02c0*/  MOV R7, R5 ;  /* 0x0000000500077202 */ /* 0x000fce0000000f00 */
.L_x_67:
[----:B------:R-:W-:Y:S01]  /*02d0*/  IMAD R4, R7, 0x4, R2 ;  /* 0x0000000407047824 */ /* 0x000fe200078e0202 */
[----:B------:R-:W-:Y:S01]  /*02e0*/  IADD3 R7, PT, PT, R6, R7, RZ ;  /* 0x0000000706077210 */ /* 0x000fe20007ffe0ff */
[----:B------:R-:W-:-:S03]  /*02f0*/  VIADD R0, R0, 0x1 ;  /* 0x0000000100007836 */ /* 0x000fc60000000000 */
[----:B------:R0:W-:Y:S02]  /*0300*/  STS [R4], RZ ;  /* 0x000000ff04007388 */ /* 0x0001e40000000800 */
[----:B------:R-:W-:-:S13]  /*0310*/  ISETP.NE.AND P0, PT, R0, R3, PT ;  /* 0x000000030000720c */ /* 0x000fda0003f05270 */
[----:B0-----:R-:W-:Y:S05]  /*0320*/  @P0 BRA `(.L_x_67) ;  /* 0xfffffffc00e80947 */ /* 0x001fea000383ffff */
.L_x_66:
[----:B------:R-:W-:Y:S05]  /*0330*/  BSYNC.RECONVERGENT B1 ;  /* 0x0000000000017941 */ /* 0x000fea0003800200 */
.L_x_65:
[----:B------:R-:W-:Y:S05]  /*0340*/  @!P1 BRA `(.L_x_64) ;  /* 0x0000000000389947 */ /* 0x000fea0003800000 */
[----:B------:R-:W0:Y:S01]  /*0350*/  S2R R3, SR_CgaCtaId ;  /* 0x0000000000037919 */ /* 0x000e220000008800 */
[----:B------:R-:W-:-:S04]  /*0360*/  MOV R0, 0x400 ;  /* 0x0000040000007802 */ /* 0x000fc80000000f00 */
[----:B0-----:R-:W-:-:S07]  /*0370*/  LEA R2, R3, R0, 0x18 ;  /* 0x0000000003027211 */ /* 0x001fce00078ec0ff */
.L_x_68:
[----:B0-----:R-:W-:Y:S02]  /*0380*/  IMAD R11, R7, 0x4, R2 ;  /* 0x00000004070b7824 */ /* 0x001fe400078e0202 */
[C---:B------:R-:W-:Y:S02]  /*0390*/  IMAD R7, R6.reuse, 0x4, R7 ;  /* 0x0000000406077824 */ /* 0x040fe400078e0207 */
[C---:B------:R-:W-:Y:S01]  /*03a0*/  IMAD R3, R6.reuse, 0x4, R11 ;  /* 0x0000000406037824 */ /* 0x040fe200078e020b */
[----:B------:R0:W-:Y:S02]  /*03b0*/  STS [R11], RZ ;  /* 0x000000ff0b007388 */ /* 0x0001e40000000800 */
[----:B------:R-:W-:Y:S02]  /*03c0*/  ISETP.GE.U32.AND P0, PT, R7, R8, PT ;  /* 0x000000080700720c */ /* 0x000fe40003f06070 */
[C---:B------:R-:W-:Y:S01]  /*03d0*/  LEA R9, R6.reuse, R3, 0x2 ;  /* 0x0000000306097211 */ /* 0x040fe200078e10ff */
[----:B------:R0:W-:Y:S04]  /*03e0*/  STS [R3], RZ ;  /* 0x000000ff03007388 */ /* 0x0001e80000000800 */
[----:B------:R-:W-:Y:S01]  /*03f0*/  IMAD R0, R6, 0x4, R9 ;  /* 0x0000000406007824 */ /* 0x000fe200078e0209 */
[----:B------:R0:W-:Y:S04]  /*0400*/  STS [R9], RZ ;  /* 0x000000ff09007388 */ /* 0x0001e80000000800 */
[----:B------:R0:W-:Y:S01]  /*0410*/  STS [R0], RZ ;  /* 0x000000ff00007388 */ /* 0x0001e20000000800 */
[----:B------:R-:W-:Y:S05]  /*0420*/  @!P0 BRA `(.L_x_68) ;  /* 0xfffffffc00d48947 */ /* 0x000fea000383ffff */
.L_x_64:
[----:B------:R-:W-:Y:S05]  /*0430*/  BSYNC.RECONVERGENT B0 ;  /* 0x0000000000007941 */ /* 0x000fea0003800200 */
.L_x_63:
[----:B------:R-:W1:Y:S01]  /*0440*/  LDCU.64 UR6, c[0x0][0x3d0] ;  /* 0x00007a00ff0677ac */ /* 0x000e620008000a00 */
[----:B------:R-:W1:Y:S02]  /*0450*/  LDCU.64 UR4, c[0x0][0x380] ;  /* 0x00007000ff0477ac */ /* 0x000e640008000a00 */
[----:B-1----:R-:W-:-:S04]  /*0460*/  ULEA UR4, UP0, UR6, UR4, 0x5 ;  /* 0x0000000406047291 */ /* 0x002fc8000f8028ff */
[----:B------:R-:W-:Y:S02]  /*0470*/  ULEA.HI.X UR5, UR6, UR5, UR7, 0x5, UP0 ;  /* 0x0000000506057291 */ /* 0x000fe400080f2c07 */
[----:B------:R-:W-:-:S04]  /*0480*/  MOV R12, UR4 ;  /* 0x00000004000c7c02 */ /* 0x000fc80008000f00 */
[----:B------:R-:W-:-:S05]  /*0490*/  IMAD.U32 R13, RZ, RZ, UR5 ;  /* 0x00000005ff0d7e24 */ /* 0x000fca000f8e00ff */
[----:B0-----:R-:W2:Y:S02]  /*04a0*/  LDG.E.U8 R0, desc[UR8][R12.64+0x5] ;  /* 0x000005080c007981 */ /* 0x001ea4000c1e1100 */
[----:B--2---:R-:W-:-:S13]  /*04b0*/  ISETP.NE.AND P0, PT, R0, RZ, PT ;  /* 0x000000ff0000720c */ /* 0x004fda0003f05270 */
[----:B------:R-:W-:Y:S05]  /*04c0*/  @P0 EXIT ;  /* 0x000000000000094d */ /* 0x000fea0003800000 */
[----:B------:R-:W2:Y:S02]  /*04d0*/  LDG.E.U8 R0, desc[UR8][R12.64+0x4] ;  /* 0x000004080c007981 */ /* 0x000ea4000c1e1100 */
[----:B--2---:R-:W-:-:S13]  /*04e0*/  ISETP.NE.AND P0, PT, R0, RZ, PT ;  /* 0x000000ff0000720c */ /* 0x004fda0003f05270 */
[----:B------:R-:W-:Y:S05]  /*04f0*/  @P0 EXIT ;  /* 0x000000000000094d */ /* 0x000fea0003800000 */
[----:B------:R-:W2:Y:S04]  /*0500*/  LDG.E R0, desc[UR8][R12.64+0x14] ;  /* 0x000014080c007981 */ /* 0x000ea8000c1e1900 */
[----:B------:R-:W3:Y:S01]  /*0510*/  LDG.E R9, desc[UR8][R12.64+0x1c] ;  /* 0x00001c080c097981 */ /* 0x000ee2000c1e1900 */
[----:B------:R-:W0:Y:S01]  /*0520*/  I2F.U32.RP R4, R6 ;  /* 0x0000000600047306 */ /* 0x000e220000209000 */
[----:B------:R-:W1:Y:S01]  /*0530*/  S2UR UR4, SR_CTAID.X ;  /* 0x00000000000479c3 */ /* 0x000e620000002500 */
[----:B------:R-:W-:Y:S01]  /*0540*/  IMAD.MOV.U32 R2, RZ, RZ, RZ ;  /* 0x000000ffff027224 */ /* 0x000fe200078e00ff */
[----:B------:R-:W-:-:S05]  /*0550*/  ISETP.NE.U32.AND P2, PT, R6, RZ, PT ;  /* 0x000000ff0600720c */ /* 0x000fca0003f45070 */
[----:B0-----:R-:W0:Y:S02]  /*0560*/  MUFU.RCP R4, R4 ;  /* 0x0000000400047308 */ /* 0x001e240000001000 */
[----:B0-----:R-:W-:-:S06]  /*0570*/  VIADD R10, R4, 0xffffffe ;  /* 0x0ffffffe040a7836 */ /* 0x001fcc0000000000 */
[----:B------:R-:W0:Y:S02]  /*0580*/  F2I.FTZ.U32.TRUNC.NTZ R3, R10 ;  /* 0x0000000a00037305 */ /* 0x000e24000021f000 */
[----:B0-----:R-:W-:-:S05]  /*0590*/  IADD3 R7, PT, PT, RZ, -R3, RZ ;  /* 0x80000003ff077210 */ /* 0x001fca0007ffe0ff */
[----:B------:R-:W-:-:S04]  /*05a0*/  IMAD R7, R7, R6, RZ ;  /* 0x0000000607077224 */ /* 0x000fc800078e02ff */
[----:B------:R-:W-:-:S04]  /*05b0*/  IMAD.HI.U32 R2, R3, R7, R2 ;  /* 0x0000000703027227 */ /* 0x000fc800078e0002 */
[----:B-1----:R-:W-:-:S04]  /*05c0*/  IMAD R3, R6, UR4, R5 ;  /* 0x0000000406037c24 */ /* 0x002fc8000f8e0205 */
[----:B------:R-:W-:-:S04]  /*05d0*/  IMAD.HI.U32 R7, R2, R3, RZ ;  /* 0x0000000302077227 */ /* 0x000fc800078e00ff */
[----:B------:R-:W-:-:S04]  /*05e0*/  IMAD.MOV R2, RZ, RZ, -R7 ;  /* 0x000000ffff027224 */ /* 0x000fc800078e0a07 */
[----:B------:R-:W-:-:S05]  /*05f0*/  IMAD R3, R6, R2, R3 ;  /* 0x0000000206037224 */ /* 0x000fca00078e0203 */
[----:B------:R-:W-:-:S13]  /*0600*/  ISETP.GE.U32.AND P0, PT, R3, R6, PT ;  /* 0x000000060300720c */ /* 0x000fda0003f06070 */
[----:B------:R-:W-:Y:S01]  /*0610*/  @P0 IADD3 R3, PT, PT, R3, -R6, RZ ;  /* 0x8000000603030210 */ /* 0x000fe20007ffe0ff */
[----:B------:R-:W-:-:S03]  /*0620*/  @P0 VIADD R7, R7, 0x1 ;  /* 0x0000000107070836 */ /* 0x000fc60000000000 */
[----:B------:R-:W-:-:S13]  /*0630*/  ISETP.GE.U32.AND P1, PT, R3, R6, PT ;  /* 0x000000060300720c */ /* 0x000fda0003f26070 */
[----:B------:R-:W-:Y:S01]  /*0640*/  @P1 VIADD R7, R7, 0x1 ;  /* 0x0000000107071836 */ /* 0x000fe20000000000 */
[----:B------:R-:W-:-:S05]  /*0650*/  @!P2 LOP3.LUT R7, RZ, R6, RZ, 0x33, !PT ;  /* 0x00000006ff07a212 */ /* 0x000fca00078e33ff */
[C---:B--2---:R-:W-:Y:S01]  /*0660*/  IMAD.IADD R7, R0.reuse, 0x1, R7 ;  /* 0x0000000100077824 */ /* 0x044fe200078e0207 */
[----:B---3--:R-:W-:-:S04]  /*0670*/  IADD3 R2, PT, PT, R0, R9, RZ ;  /* 0x0000000900027210 */ /* 0x008fc80007ffe0ff */
[----:B------:R-:W-:-:S13]  /*0680*/  ISETP.GE.U32.AND P0, PT, R7, R2, PT ;  /* 0x000000020700720c */ /* 0x000fda0003f06070 */
[----:B------:R-:W-:Y:S05]  /*0690*/  @P0 EXIT ;  /* 0x000000000000094d */ /* 0x000fea0003800000 */
[----:B------:R-:W0:Y:S01]  /*06a0*/  S2R R3, SR_CgaCtaId ;  /* 0x0000000000037919 */ /* 0x000e220000008800 */
[----:B------:R-:W1:Y:S01]  /*06b0*/  LDCU.64 UR4, c[0x0][0x3a0] ;  /* 0x00007400ff0477ac */ /* 0x000e620008000a00 */
[----:B------:R-:W-:Y:S01]  /*06c0*/  MOV R0, 0x400 ;  /* 0x0000040000007802 */ /* 0x000fe20000000f00 */
[----:B------:R-:W2:Y:S01]  /*06d0*/  LDCU UR10, c[0x0][0x370] ;  /* 0x00006e00ff0a77ac */ /* 0x000ea20008000800 */
[----:B-1----:R-:W-:-:S04]  /*06e0*/  UIADD3 UR4, UP0, UPT, UR4, 0x2a, URZ ;  /* 0x0000002a04047890 */ /* 0x002fc8000ff1e0ff */
[----:B------:R-:W-:Y:S01]  /*06f0*/  UIADD3.X UR5, UPT, UPT, URZ, UR5, URZ, UP0, !UPT ;  /* 0x00000005ff057290 */ /* 0x000fe200087fe4ff */
[----:B0-----:R-:W-:-:S05]  /*0700*/  LEA R0, R3, R0, 0x18 ;  /* 0x0000000003007211 */ /* 0x001fca00078ec0ff */
[----:B--2---:R-:W-:-:S07]  /*0710*/  IMAD R9, R5, 0xfc, R0 ;  /* 0x000000fc05097824 */ /* 0x004fce00078e0200 */
.L_x_103:
[----:B------:R-:W0:Y:S02]  /*0720*/  LDC.64 R10, c[0x0][0x390] ;  /* 0x0000e400ff0a7b82 */ /* 0x000e240000000a00 */
[----:B0-----:R-:W-:-:S05]  /*0730*/  IMAD.WIDE.U32 R10, R7, 0x800, R10 ;  /* 0x00000800070a7825 */ /* 0x001fca00078e000a */
[----:B--2---:R-:W2:Y:S01]  /*0740*/  LDG.E R0, desc[UR8][R10.64+0x7e0] ;  /* 0x0007e0080a007981 */ /* 0x004ea2000c1e1900 */
[----:B------:R-:W-:Y:S01]  /*0750*/  BSSY.RECONVERGENT B0, `(.L_x_69) ;  /* 0x000000b000007945 */ /* 0x000fe20003800200 */
[C---:B------:R-:W-:Y:S02]  /*0760*/  ISETP.GT.U32.AND P1, PT, R5.reuse, 0x1ff, PT ;  /* 0x000001ff0500780c */ /* 0x040fe40003f24070 */
[----:B--2---:R-:W-:-:S13]  /*0770*/  ISETP.GE.U32.AND P0, PT, R5, R0, PT ;  /* 0x000000000500720c */ /* 0x004fda0003f06070 */
[----:B------:R-:W-:Y:S05]  /*0780*/  @P0 BRA `(.L_x_70) ;  /* 0x00000000001c0947 */ /* 0x000fea0003800000 */
[----:B------:R-:W-:-:S07]  /*0790*/  IMAD.MOV.U32 R15, RZ, RZ, R5 ;  /* 0x000000ffff0f7224 */ /* 0x000fce00078e0005 */
.L_x_71:
[----:B------:R-:W-:-:S05]  /*07a0*/  IMAD.WIDE.U32 R2, R15, 0x20, R10 ;  /* 0x000000200f027825 */ /* 0x000fca00078e000a */
[----:B------:R0:W-:Y:S04]  /*07b0*/  STG.E desc[UR8][R2.64], RZ ;  /* 0x000000ff02007986 */ /* 0x0001e8000c101908 */
[----:B------:R-:W2:Y:S01]  /*07c0*/  LDG.E R0, desc[UR8][R10.64+0x7e0] ;  /* 0x0007e0080a007981 */ /* 0x000ea2000c1e1900 */
[----:B------:R-:W-:-:S04]  /*07d0*/  IADD3 R15, PT, PT, R6, R15, RZ ;  /* 0x0000000f060f7210 */ /* 0x000fc80007ffe0ff */
[----:B--2---:R-:W-:-:S13]  /*07e0*/  ISETP.GE.U32.AND P0, PT, R15, R0, PT ;  /* 0x000000000f00720c */ /* 0x004fda0003f06070 */
[----:B0-----:R-:W-:Y:S05]  /*07f0*/  @!P0 BRA `(.L_x_71) ;  /* 0xfffffffc00e88947 */ /* 0x001fea000383ffff */
.L_x_70:
[----:B------:R-:W-:Y:S05]  /*0800*/  BSYNC.RECONVERGENT B0 ;  /* 0x0000000000007941 */ /* 0x000fea0003800200 */
.L_x_69:
[----:B------:R-:W-:Y:S05]  /*0810*/  @P1 BRA `(.L_x_72) ;  /* 0x0000001000381947 */ /* 0x000fea0003800000 */
[----:B------:R-:W-:-:S07]  /*0820*/  IMAD.MOV.U32 R21, RZ, RZ, R5 ;  /* 0x000000ffff157224 */ /* 0x000fce00078e0005 */
.L_x_97:
[----:B01-3--:R-:W0:Y:S02]  /*0830*/  LDC.64 R2, c[0x0][0x388] ;  /* 0x0000e200ff027b82 */ /* 0x00be240000000a00 */
[----:B0-----:R-:W-:-:S04]  /*0840*/  IMAD.WIDE.U32 R2, R7, 0x800, R2 ;  /* 0x0000080007027825 */ /* 0x001fc800078e0002 */
[----:B------:R-:W-:-:S05]  /*0850*/  IMAD.WIDE.U32 R2, R21, 0x4, R2 ;  /* 0x0000000415027825 */ /* 0x000fca00078e0002 */
[----:B--2---:R-:W2:Y:S01]  /*0860*/  LDG.E R19, desc[UR8][R2.64] ;  /* 0x0000000802137981 */ /* 0x004ea2000c1e1900 */
[----:B------:R-:W-:-:S05]  /*0870*/  IMAD.IADD R21, R6, 0x1, R21 ;  /* 0x0000000106157824 */ /* 0x000fca00078e0215 */
        /* <DEDUP_REMOVED lines=16> */
[----:B------:R-:W-:Y:S01]  /*0980*/  MOV R2, UR4 ;  /* 0x0000000400027c02 */ /* 0x000fe20008000f00 */
[----:B------:R-:W-:Y:S01]  /*0990*/  IMAD.U32 R3, RZ, RZ, UR5 ;  /* 0x00000005ff037e24 */ /* 0x000fe2000f8e00ff */
[----:B------:R-:W-:Y:S01]  /*09a0*/  BSSY.RECONVERGENT B1, `(.L_x_76) ;  /* 0x000008d000017945 */ /* 0x000fe20003800200 */
[----:B------:R-:W-:Y:S02]  /*09b0*/  IMAD.MOV.U32 R20, RZ, RZ, RZ ;  /* 0x000000ffff147224 */ /* 0x000fe400078e00ff */
[----:B------:R-:W-:-:S07]  /*09c0*/  IMAD.WIDE.U32 R2, R19, 0x200, R2 ;  /* 0x0000020013027825 */ /* 0x000fce00078e0002 */
.L_x_84:
[----:B--2---:R-:W-:Y:S01]  /*09d0*/  MOV R18, R2 ;  /* 0x0000000200127202 */ /* 0x004fe20000000f00 */
[----:B------:R-:W-:-:S05]  /*09e0*/  IMAD.MOV.U32 R19, RZ, RZ, R3 ;  /* 0x000000ffff137224 */ /* 0x000fca00078e0003 */
        /* <DEDUP_REMOVED lines=8> */
.L_x_78:
[----:B------:R-:W1:Y:S02]  /*0a70*/  LDC.64 R2, c[0x0][0x3b0] ;  /* 0x0000ec00ff027b82 */ /* 0x000e640000000a00 */
[----:B-1----:R-:W2:Y:S01]  /*0a80*/  LDG.E R3, desc[UR8][R2.64+0x20] ;  /* 0x0000200802037981 */ /* 0x002ea2000c1e1900 */
[----:B------:R-:W-:Y:S01]  /*0a90*/  BSSY.RECONVERGENT B3, `(.L_x_80) ;  /* 0x000000d000037945 */ /* 0x000fe20003800200 */
[----:B--2---:R-:W1:Y:S08]  /*0aa0*/  MUFU.RCP R4, R3 ;  /* 0x0000000300047308 */ /* 0x004e700000001000 */
[----:B------:R-:W2:Y:S01]  /*0ab0*/  FCHK P0, R0, R3 ;  /* 0x0000000300007302 */ /* 0x000ea20000000000 */
[----:B-1----:R-:W-:-:S04]  /*0ac0*/  FFMA R25, -R3, R4, 1 ;  /* 0x3f80000003197423 */ /* 0x002fc80000000104 */
[----:B------:R-:W-:-:S04]  /*0ad0*/  FFMA R25, R4, R25, R4 ;  /* 0x0000001904197223 */ /* 0x000fc80000000004 */
[----:B------:R-:W-:-:S04]  /*0ae0*/  FFMA R4, R0, R25, RZ ;  /* 0x0000001900047223 */ /* 0x000fc800000000ff */
[----:B------:R-:W-:-:S04]  /*0af0*/  FFMA R22, -R3, R4, R0 ;  /* 0x0000000403167223 */ /* 0x000fc80000000100 */
[----:B------:R-:W-:Y:S01]  /*0b00*/  FFMA R4, R25, R22, R4 ;  /* 0x0000001619047223 */ /* 0x000fe20000000004 */
[----:B--2---:R-:W-:Y:S06]  /*0b10*/  @!P0 BRA `(.L_x_81) ;  /* 0x0000000000108947 */ /* 0x004fec0003800000 */
[----:B------:R-:W-:Y:S01]  /*0b20*/  IMAD.MOV.U32 R2, RZ, RZ, R0 ;  /* 0x000000ffff027224 */ /* 0x000fe200078e0000 */
[----:B------:R-:W-:-:S07]  /*0b30*/  MOV R4, 0xb50 ;  /* 0x00000b5000047802 */ /* 0x000fce0000000f00 */
[----:B0-----:R-:W-:Y:S05]  /*0b40*/  CALL.REL.NOINC `($__internal_1_$__cuda_sm3x_div_rn_noftz_f32_slowpath) ;  /* 0x0000001000e47944 */ /* 0x001fea0003c00000 */
[----:B------:R-:W-:-:S07]  /*0b50*/  MOV R4, R27 ;  /* 0x0000001b00047202 */ /* 0x000fce0000000f00 */
.L_x_81:
[----:B------:R-:W-:Y:S05]  /*0b60*/  BSYNC.RECONVERGENT B3 ;  /* 0x0000000000037941 */ /* 0x000fea0003800200 */
.L_x_80:
[----:B------:R-:W2:Y:S02]  /*0b70*/  LDG.E R2, desc[UR8][R14.64+0x8] ;  /* 0x000008080e027981 */ /* 0x000ea4000c1e1900 */
[----:B--2---:R-:W-:-:S04]  /*0b80*/  VIADD R2, R2, 0x1 ;  /* 0x0000000102027836 */ /* 0x004fc80000000000 */
[----:B------:R-:W-:-:S05]  /*0b90*/  IMAD.HI.U32 R3, R2, -0x33333333, RZ ;  /* 0xcccccccd02037827 */ /* 0x000fca00078e00ff */
[----:B------:R-:W-:-:S05]  /*0ba0*/  SHF.R.U32.HI R3, RZ, 0x17, R3 ;  /* 0x00000017ff037819 */ /* 0x000fca0000011603 */
[----:B------:R-:W-:-:S04]  /*0bb0*/  IMAD R25, R3, -0xa00000, R2 ;  /* 0xff60000003197824 */ /* 0x000fc800078e0202 */
[----:B0-----:R-:W-:Y:S01]  /*0bc0*/  IMAD.WIDE.U32 R2, R25, 0x4, R16 ;  /* 0x0000000419027825 */ /* 0x001fe200078e0010 */
[----:B------:R0:W-:Y:S05]  /*0bd0*/  STG.E desc[UR8][R14.64+0x8], R25 ;  /* 0x000008190e007986 */ /* 0x0001ea000c101908 */
        /* <DEDUP_REMOVED lines=11> */
[----:B------:R-:W3:Y:S01]  /*0c90*/  LDG.E R4, desc[UR8][R10.64+0x7e0] ;  /* 0x0007e0080a047981 */ /* 0x000ee2000c1e1900 */
[----:B0-----:R-:W-:-:S06]  /*0ca0*/  IMAD.WIDE.U32 R24, R29, 0x4, R16 ;  /* 0x000000041d187825 */ /* 0x001fcc00078e0010 */
[----:B------:R-:W4:Y:S01]  /*0cb0*/  LDG.E R25, desc[UR8][R24.64] ;  /* 0x0000000818197981 */ /* 0x000f22000c1e1900 */
[----:B---3--:R-:W0:Y:S01]  /*0cc0*/  I2F.U32.RP R22, R4 ;  /* 0x0000000400167306 */ /* 0x008e220000209000 */
[----:B-1----:R-:W-:Y:S01]  /*0cd0*/  IMAD.MOV R27, RZ, RZ, -R4 ;  /* 0x000000ffff1b7224 */ /* 0x002fe200078e0a04 */
[----:B------:R-:W-:-:S06]  /*0ce0*/  ISETP.NE.U32.AND P2, PT, R4, RZ, PT ;  /* 0x000000ff0400720c */ /* 0x000fcc0003f45070 */
[----:B0-----:R-:W0:Y:S02]  /*0cf0*/  MUFU.RCP R22, R22 ;  /* 0x0000001600167308 */ /* 0x001e240000001000 */
[----:B0-----:R-:W-:-:S06]  /*0d00*/  IADD3 R2, PT, PT, R22, 0xffffffe, RZ ;  /* 0x0ffffffe16027810 */ /* 0x001fcc0007ffe0ff */
[----:B------:R0:W1:Y:S02]  /*0d10*/  F2I.FTZ.U32.TRUNC.NTZ R3, R2 ;  /* 0x0000000200037305 */ /* 0x000064000021f000 */
[----:B0-----:R-:W-:Y:S02]  /*0d20*/  IMAD.MOV.U32 R2, RZ, RZ, RZ ;  /* 0x000000ffff027224 */ /* 0x001fe400078e00ff */
[----:B-1----:R-:W-:-:S04]  /*0d30*/  IMAD R27, R27, R3, RZ ;  /* 0x000000031b1b7224 */ /* 0x002fc800078e02ff */
[----:B------:R-:W-:-:S06]  /*0d40*/  IMAD.HI.U32 R26, R3, R27, R2 ;  /* 0x0000001b031a7227 */ /* 0x000fcc00078e0002 */
[----:B----4-:R-:W-:-:S05]  /*0d50*/  IMAD.HI.U32 R26, R26, R25, RZ ;  /* 0x000000191a1a7227 */ /* 0x010fca00078e00ff */
[----:B------:R-:W-:-:S05]  /*0d60*/  IADD3 R26, PT, PT, -R26, RZ, RZ ;  /* 0x000000ff1a1a7210 */ /* 0x000fca0007ffe1ff */
[----:B------:R-:W-:-:S05]  /*0d70*/  IMAD R25, R4, R26, R25 ;  /* 0x0000001a04197224 */ /* 0x000fca00078e0219 */
[----:B------:R-:W-:-:S13]  /*0d80*/  ISETP.GE.U32.AND P0, PT, R25, R4, PT ;  /* 0x000000041900720c */ /* 0x000fda0003f06070 */
[----:B------:R-:W-:-:S05]  /*0d90*/  @P0 IMAD.IADD R25, R25, 0x1, -R4 ;  /* 0x0000000119190824 */ /* 0x000fca00078e0a04 */
[----:B------:R-:W-:-:S13]  /*0da0*/  ISETP.GE.U32.AND P0, PT, R25, R4, PT ;  /* 0x000000041900720c */ /* 0x000fda0003f06070 */
[----:B------:R-:W-:Y:S01]  /*0db0*/  @P0 IMAD.IADD R25, R25, 0x1, -R4 ;  /* 0x0000000119190824 */ /* 0x000fe200078e0a04 */
[----:B------:R-:W-:-:S05]  /*0dc0*/  @!P2 LOP3.LUT R25, RZ, R4, RZ, 0x33, !PT ;  /* 0x00000004ff19a212 */ /* 0x000fca00078e33ff */
[----:B------:R0:W-:Y:S04]  /*0dd0*/  STG.E.U16 desc[UR8][R18.64+-0x2], R25 ;  /* 0xfffffe1912007986 */ /* 0x0001e8000c101508 */
[----:B------:R-:W3:Y:S02]  /*0de0*/  LDG.E R2, desc[UR8][R14.64+0x8] ;  /* 0x000008080e027981 */ /* 0x000ee4000c1e1900 */
[----:B---3--:R-:W-:-:S05]  /*0df0*/  IADD3 R2, PT, PT, R2, 0x1, RZ ;  /* 0x0000000102027810 */ /* 0x008fca0007ffe0ff */
[----:B------:R-:W-:-:S05]  /*0e00*/  IMAD.HI.U32 R3, R2, -0x33333333, RZ ;  /* 0xcccccccd02037827 */ /* 0x000fca00078e00ff */
[----:B------:R-:W-:-:S05]  /*0e10*/  SHF.R.U32.HI R3, RZ, 0x17, R3 ;  /* 0x00000017ff037819 */ /* 0x000fca0000011603 */
[----:B------:R-:W-:-:S04]  /*0e20*/  IMAD R27, R3, -0xa00000, R2 ;  /* 0xff600000031b7824 */ /* 0x000fc800078e0202 */
[----:B------:R-:W-:Y:S01]  /*0e30*/  IMAD.WIDE.U32 R2, R27, 0x4, R16 ;  /* 0x000000041b027825 */ /* 0x000fe200078e0010 */
[----:B------:R1:W-:Y:S05]  /*0e40*/  STG.E desc[UR8][R14.64+0x8], R27 ;  /* 0x0000081b0e007986 */ /* 0x0003ea000c101908 */
[----:B------:R-:W3:Y:S01]  /*0e50*/  LDG.E R2, desc[UR8][R2.64] ;  /* 0x0000000802027981 */ /* 0x000ee2000c1e1900 */
[----:B--2---:R-:W-:Y:S01]  /*0e60*/  IMAD.MOV.U32 R29, RZ, RZ, 0x3dcccccd ;  /* 0x3dcccccdff1d7424 */ /* 0x004fe200078e00ff */
[----:B------:R-:W-:Y:S01]  /*0e70*/  BSSY.RECONVERGENT B3, `(.L_x_82) ;  /* 0x000000e000037945 */ /* 0x000fe20003800200 */
[----:B------:R-:W-:-:S04]  /*0e80*/  IMAD.MOV.U32 R22, RZ, RZ, 0x41200000 ;  /* 0x41200000ff167424 */ /* 0x000fc800078e00ff */
[----:B------:R-:W-:-:S04]  /*0e90*/  FFMA R22, R29, -R22, 1 ;  /* 0x3f8000001d167423 */ /* 0x000fc80000000816 */
[----:B0-----:R-:W-:Y:S01]  /*0ea0*/  FFMA R25, R22, R29, 0.10000000149011611938 ;  /* 0x3dcccccd16197423 */ /* 0x001fe2000000001d */
[----:B---3--:R-:W-:-:S05]  /*0eb0*/  I2FP.F32.U32 R4, R2 ;  /* 0x0000000200047245 */ /* 0x008fca0000201000 */
[----:B------:R-:W-:-:S04]  /*0ec0*/  FMUL R2, R4, 4.6566128730773925781e-10 ;  /* 0x3000000004027820 */ /* 0x000fc80000400000 */
[----:B------:R-:W0:Y:S01]  /*0ed0*/  FCHK P0, R2, 10 ;  /* 0x4120000002007902 */ /* 0x000e220000000000 */
[----:B------:R-:W-:-:S04]  /*0ee0*/  FFMA R4, R2, R25, RZ ;  /* 0x0000001902047223 */ /* 0x000fc800000000ff */
[----:B------:R-:W-:-:S04]  /*0ef0*/  FFMA R22, R4, -10, R2 ;  /* 0xc120000004167823 */ /* 0x000fc80000000002 */
[----:B-1----:R-:W-:Y:S01]  /*0f00*/  FFMA R27, R25, R22, R4 ;  /* 0x00000016191b7223 */ /* 0x002fe20000000004 */
[----:B0-----:R-:W-:Y:S06]  /*0f10*/  @!P0 BRA `(.L_x_83) ;  /* 0x00000000000c8947 */ /* 0x001fec0003800000 */
[----:B------:R-:W-:Y:S01]  /*0f20*/  HFMA2 R3, -RZ, RZ, 2.5625, 0 ;  /* 0x41200000ff037431 */ /* 0x000fe200000001ff */
[----:B------:R-:W-:-:S07]  /*0f30*/  MOV R4, 0xf50 ;  /* 0x00000f5000047802 */ /* 0x000fce0000000f00 */
[----:B------:R-:W-:Y:S05]  /*0f40*/  CALL.REL.NOINC `($__internal_1_$__cuda_sm3x_div_rn_noftz_f32_slowpath) ;  /* 0x0000000c00e47944 */ /* 0x000fea0003c00000 */
.L_x_83:
[----:B------:R-:W-:Y:S05]  /*0f50*/  BSYNC.RECONVERGENT B3 ;  /* 0x0000000000037941 */ /* 0x000fea0003800200 */
.L_x_82:
[----:B------:R0:W-:Y:S04]  /*0f60*/  STG.E desc[UR8][R18.64+-0xa], R27 ;  /* 0xfffff61b12007986 */ /* 0x0001e8000c101908 */
[----:B------:R-:W2:Y:S02]  /*0f70*/  LDG.E R2, desc[UR8][R14.64+0x8] ;  /* 0x000008080e027981 */ /* 0x000ea4000c1e1900 */
[----:B--2---:R-:W-:-:S04]  /*0f80*/  VIADD R4, R2, 0x1 ;  /* 0x0000000102047836 */ /* 0x004fc80000000000 */
        /* <DEDUP_REMOVED lines=21> */
[----:B------:R-:W-:-:S07]  /*10e0*/  HFMA2 R22, -RZ, RZ, 0, 5.9604644775390625e-08 ;  /* 0x00000001ff167431 */ /* 0x000fce00000001ff */
.L_x_79:
[----:B------:R-:W-:Y:S05]  /*10f0*/  BSYNC.RECONVERGENT B2 ;  /* 0x0000000000027941 */ /* 0x000fea0003800200 */
.L_x_77:
[----:B-----5:R-:W-:Y:S02]  /*1100*/  LOP3.LUT R24, R4, 0xffff, RZ, 0xc0, !PT ;  /* 0x0000ffff04187812 */ /* 0x020fe400078ec0ff */
[----:B------:R-:W3:Y:S03]  /*1110*/  LDG.E R4, desc[UR8][R18.64+-0x6] ;  /* 0xfffffa0812047981 */ /* 0x000ee6000c1e1900 */
[----:B-1----:R-:W-:-:S05]  /*1120*/  IMAD.WIDE.U32 R2, R24, 0x20, R10 ;  /* 0x0000002018027825 */ /* 0x002fca00078e000a */
[----:B------:R-:W4:Y:S04]  /*1130*/  LDG.E R27, desc[UR8][R2.64+0x8] ;  /* 0x00000808021b7981 */ /* 0x000f28000c1e1900 */
[----:B------:R1:W4:Y:S01]  /*1140*/  LDG.E R28, desc[UR8][R2.64+0x4] ;  /* 0x00000408021c7981 */ /* 0x000322000c1e1900 */
[----:B------:R-:W-:-:S05]  /*1150*/  IMAD R24, R24, 0x4, R9 ;  /* 0x0000000418187824 */ /* 0x000fca00078e0209 */
[----:B------:R-:W0:Y:S01]  /*1160*/  LDS R26, [R24] ;  /* 0x00000000181a7984 */ /* 0x000e220000000800 */
[----:B------:R-:W-:Y:S02]  /*1170*/  ISETP.LT.U32.AND P3, PT, R20, 0x1d, PT ;  /* 0x0000001d1400780c */ /* 0x000fe40003f61070 */
[----:B-1----:R-:W-:Y:S01]  /*1180*/  IADD3 R2, P2, PT, R18, 0x10, RZ ;  /* 0x0000001012027810 */ /* 0x002fe20007f5e0ff */
[----:B------:R-:W-:-:S04]  /*1190*/  VIADD R20, R20, 0x1 ;  /* 0x0000000114147836 */ /* 0x000fc80000000000 */
[----:B------:R-:W-:Y:S01]  /*11a0*/  IMAD.X R3, RZ, RZ, R19, P2 ;  /* 0x000000ffff037224 */ /* 0x000fe200010e0613 */
[----:B----4-:R-:W-:Y:S02]  /*11b0*/  FSETP.GT.AND P0, PT, R27, R28, PT ;  /* 0x0000001c1b00720b */ /* 0x010fe40003f04000 */
[----:B------:R-:W-:Y:S02]  /*11c0*/  PRMT R27, R22, 0x8880, RZ ;  /* 0x00008880161b7816 */ /* 0x000fe400000000ff */
[----:B------:R-:W-:-:S04]  /*11d0*/  FSETP.GT.XOR P0, PT, R25, RZ, !P0 ;  /* 0x000000ff1900720b */ /* 0x000fc80004704800 */
[----:B------:R-:W-:Y:S01]  /*11e0*/  ISETP.LT.AND P0, PT, R27, 0x7e, P0 ;  /* 0x0000007e1b00780c */ /* 0x000fe20000701270 */
[----:B------:R-:W-:Y:S02]  /*11f0*/  VIADD R27, R22, 0x1 ;  /* 0x00000001161b7836 */ /* 0x000fe40000000000 */
[----:B0-----:R-:W-:Y:S01]  /*1200*/  FADD R25, R26, R25 ;  /* 0x000000191a197221 */ /* 0x001fe20000000000 */
[----:B---3--:R-:W-:-:S04]  /*1210*/  FADD R23, R4, R23 ;  /* 0x0000001704177221 */ /* 0x008fc80000000000 */
[----:B------:R1:W-:Y:S05]  /*1220*/  STS [R24], R25 ;  /* 0x0000001918007388 */ /* 0x0003ea0000000800 */
[----:B------:R-:W-:-:S05]  /*1230*/  @!P0 IADD3 R27, PT, PT, R22, RZ, RZ ;  /* 0x000000ff161b8210 */ /* 0x000fca0007ffe0ff */
[----:B------:R1:W-:Y:S01]  /*1240*/  STG.E.U8 desc[UR8][R18.64], R27 ;  /* 0x0000001b12007986 */ /* 0x0003e2000c101108 */
[----:B------:R-:W-:-:S13]  /*1250*/  FSETP.GT.AND P0, PT, R0, R23, PT ;  /* 0x000000170000720b */ /* 0x000fda0003f04000 */
[----:B-1----:R-:W-:Y:S05]  /*1260*/  @P0 BRA P3, `(.L_x_84) ;  /* 0xfffffff400d80947 */ /* 0x002fea000183ffff */
[----:B------:R-:W-:Y:S05]  /*1270*/  BSYNC.RECONVERGENT B1 ;  /* 0x0000000000017941 */ /* 0x000fea0003800200 */
.L_x_76:
[----:B------:R0:W5:Y:S04]  /*1280*/  LDG.E R3, desc[UR8][R14.64+0x18] ;  /* 0x000018080e037981 */ /* 0x000168000c1e1900 */
[----:B------:R0:W5:Y:S02]  /*1290*/  LDG.E R2, desc[UR8][R14.64+0x1c] ;  /* 0x00001c080e027981 */ /* 0x000164000c1e1900 */
.L_x_75:
[----:B------:R-:W-:Y:S05]  /*12a0*/  BSYNC.RECONVERGENT B0 ;  /* 0x0000000000007941 */ /* 0x000fea0003800200 */
.L_x_74:
[----:B------:R-:W-:Y:S01]  /*12b0*/  FADD R0, R0, -R23 ;  /* 0x8000001700007221 */ /* 0x000fe20000000000 */
[----:B------:R-:W1:Y:S04]  /*12c0*/  LDC.64 R16, c[0x0][0x3a8] ;  /* 0x0000ea00ff107b82 */ /* 0x000e680000000a00 */
[----:B------:R-:W-:-:S13]  /*12d0*/  FSETP.GT.AND P0, PT, R0, 0.0099999997764825820923, PT ;  /* 0x3c23d70a0000780b */ /* 0x000fda0003f04000 */
[----:B------:R-:W3:Y:S01]  /*12e0*/  @P0 LDG.E R0, desc[UR8][R14.64+0xc] ;  /* 0x00000c080e000981 */ /* 0x000ee2000c1e1900 */
[----:B-1---5:R-:W-:Y:S01]  /*12f0*/  IMAD.WIDE.U32 R16, R3, 0x400, R16 ;  /* 0x0000040003107825 */ /* 0x022fe200078e0010 */
[----:B------:R-:W-:-:S03]  /*1300*/  MOV R3, RZ ;  /* 0x000000ff00037202 */ /* 0x000fc60000000f00 */
[----:B------:R-:W-:Y:S01]  /*1310*/  IMAD.WIDE.U32 R16, R2, 0x10, R16 ;  /* 0x0000001002107825 */ /* 0x000fe200078e0010 */
[----:B---3--:R-:W-:-:S04]  /*1320*/  @P0 ISETP.NE.AND P2, PT, R0, -0x1, PT ;  /* 0xffffffff0000080c */ /* 0x008fc80003f45270 */
[----:B------:R-:W-:-:S05]  /*1330*/  @P0 SEL R3, RZ, 0x1, P2 ;  /* 0x00000001ff030807 */ /* 0x000fca0001000000 */
[----:B------:R1:W-:Y:S04]  /*1340*/  STG.E desc[UR8][R16.64], R3 ;  /* 0x0000000310007986 */ /* 0x0003e8000c101908 */
[----:B------:R-:W3:Y:S02]  /*1350*/  LDG.E R0, desc[UR8][R14.64+0x4] ;  /* 0x000004080e007981 */ /* 0x000ee4000c1e1900 */
[----:B---3--:R-:W-:-:S05]  /*1360*/  FADD R23, R0, R23 ;  /* 0x0000001700177221 */ /* 0x008fca0000000000 */
[----:B------:R1:W-:Y:S02]  /*1370*/  STG.E desc[UR8][R16.64+0x8], R23 ;  /* 0x0000081710007986 */ /* 0x0003e4000c101908 */
.L_x_73:
[----:B------:R-:W-:Y:S05]  /*1380*/  WARPSYNC.ALL ;  /* 0x0000000000007948 */ /* 0x000fea0003800000 */
[----:B------:R-:W-:Y:S06]  /*1390*/  BAR.SYNC.DEFER_BLOCKING 0x0 ;  /* 0x0000000000007b1d */ /* 0x000fec0000010000 */
[----:B------:R-:W3:Y:S01]  /*13a0*/  LDG.E R0, desc[UR8][R10.64+0x7e0] ;  /* 0x0007e0080a007981 */ /* 0x000ee2000c1e1900 */
[----:B------:R-:W-:Y:S01]  /*13b0*/  BSSY.RECONVERGENT B0, `(.L_x_85) ;  /* 0x0000053000007945 */ /* 0x000fe20003800200 */
[----:B---3--:R-:W-:-:S13]  /*13c0*/  ISETP.GE.U32.AND P0, PT, R5, R0, PT ;  /* 0x000000000500720c */ /* 0x008fda0003f06070 */
[----:B------:R-:W-:Y:S05]  /*13d0*/  @P0 BRA `(.L_x_86) ;  /* 0x0000000400400947 */ /* 0x000fea0003800000 */
[----:B0-----:R-:W-:-:S07]  /*13e0*/  IMAD.MOV.U32 R15, RZ, RZ, R5 ;  /* 0x000000ffff0f7224 */ /* 0x001fce00078e0005 */
.L_x_96:
[----:B------:R-:W-:Y:S01]  /*13f0*/  ISETP.GE.U32.AND P0, PT, R15, R8, PT ;  /* 0x000000080f00720c */ /* 0x000fe20003f06070 */
[----:B------:R-:W-:-:S12]  /*1400*/  BSSY.RECONVERGENT B1, `(.L_x_87) ;  /* 0x000004a000017945 */ /* 0x000fd80003800200 */
[----:B0--3--:R-:W-:Y:S05]  /*1410*/  @P0 BRA `(.L_x_88) ;  /* 0x0000000400200947 */ /* 0x009fea0003800000 */
[C---:B-1----:R-:W-:Y:S01]  /*1420*/  IMAD.WIDE.U32 R2, R15.reuse, 0x20, R10 ;  /* 0x000000200f027825 */ /* 0x042fe200078e000a */
[----:B------:R-:W-:Y:S02]  /*1430*/  ISETP.GE.U32.AND P2, PT, R15, R8, PT ;  /* 0x000000080f00720c */ /* 0x000fe40003f46070 */
[----:B------:R-:W-:Y:S01]  /*1440*/  PLOP3.LUT P0, PT, PT, PT, PT, 0x80, 0x8 ;  /* 0x000000000008781c */ /* 0x000fe20003f0f070 */
[----:B------:R-:W-:Y:S01]  /*1450*/  IMAD.MOV.U32 R17, RZ, RZ, R15 ;  /* 0x000000ffff117224 */ /* 0x000fe200078e000f */
[----:B--2---:R0:W5:Y:S01]  /*1460*/  LDG.E R19, desc[UR8][R2.64] ;  /* 0x0000000802137981 */ /* 0x004162000c1e1900 */
[----:B------:R-:W-:Y:S08]  /*1470*/  BSSY.RECONVERGENT B2, `(.L_x_89) ;  /* 0x000000b000027945 */ /* 0x000ff00003800200 */
[----:B------:R-:W-:Y:S05]  /*1480*/  @!P2 BRA `(.L_x_90) ;  /* 0x000000000024a947 */ /* 0x000fea0003800000 */
[----:B------:R-:W1:Y:S01]  /*1490*/  S2UR UR7, SR_CgaCtaId ;  /* 0x00000000000779c3 */ /* 0x000e620000008800 */
[----:B------:R-:W-:Y:S01]  /*14a0*/  UMOV UR6, 0x400 ;  /* 0x0000040000067882 */ /* 0x000fe20000000000 */
[----:B------:R-:W-:Y:S01]  /*14b0*/  PLOP3.LUT P0, PT, PT, PT, PT, 0x8, 0x80 ;  /* 0x000000000080781c */ /* 0x000fe20003f0e170 */
[----:B-1----:R-:W-:-:S06]  /*14c0*/  ULEA UR6, UR7, UR6, 0x18 ;  /* 0x0000000607067291 */ /* 0x002fcc000f8ec0ff */
[C---:B------:R-:W-:Y:S02]  /*14d0*/  LEA R0, R17.reuse, UR6, 0x2 ;  /* 0x0000000611007c11 */ /* 0x040fe4000f8e10ff */
[----:B------:R-:W-:-:S03]  /*14e0*/  IADD3 R17, PT, PT, R17, 0x3f, RZ ;  /* 0x0000003f11117810 */ /* 0x000fc60007ffe0ff */
[----:B------:R-:W1:Y:S04]  /*14f0*/  LDS R4, [R0] ;  /* 0x0000000000047984 */ /* 0x000e680000000800 */
[----:B------:R2:W-:Y:S02]  /*1500*/  STS [R0], RZ ;  /* 0x000000ff00007388 */ /* 0x0005e40000000800 */
[----:B-12--5:R-:W-:-:S07]  /*1510*/  FADD R19, R19, R4 ;  /* 0x0000000413137221 */ /* 0x026fce0000000000 */
.L_x_90:
[----:B------:R-:W-:Y:S05]  /*1520*/  BSYNC.RECONVERGENT B2 ;  /* 0x0000000000027941 */ /* 0x000fea0003800200 */
.L_x_89:
[C---:B------:R-:W-:Y:S01]  /*1530*/  IMAD.IADD R0, R8.reuse, 0x1, -R17 ;  /* 0x0000000108007824 */ /* 0x040fe200078e0a11 */
[----:B------:R-:W-:Y:S01]  /*1540*/  ISETP.GT.U32.AND P2, PT, R8, R17, PT ;  /* 0x000000110800720c */ /* 0x000fe20003f44070 */
[----:B------:R-:W-:Y:S03]  /*1550*/  BSSY.RECONVERGENT B2, `(.L_x_91) ;  /* 0x0000018000027945 */ /* 0x000fe60003800200 */
[----:B------:R-:W-:-:S13]  /*1560*/  ISETP.LE.U32.OR P2, PT, R0, 0xbd, !P2 ;  /* 0x000000bd0000780c */ /* 0x000fda0005743470 */
[----:B------:R-:W-:Y:S05]  /*1570*/  @P2 BRA `(.L_x_92) ;  /* 0x0000000000542947 */ /* 0x000fea0003800000 */
[----:B------:R-:W1:Y:S01]  /*1580*/  S2R R23, SR_CgaCtaId ;  /* 0x0000000000177919 */ /* 0x000e620000008800 */
[----:B------:R-:W-:Y:S01]  /*1590*/  MOV R0, 0x400 ;  /* 0x0000040000007802 */ /* 0x000fe20000000f00 */
[----:B------:R-:W-:Y:S01]  /*15a0*/  VIADD R14, R8, 0xffffff43 ;  /* 0xffffff43080e7836 */ /* 0x000fe20000000000 */
[----:B------:R-:W-:Y:S02]  /*15b0*/  PLOP3.LUT P0, PT, PT, PT, PT, 0x8, 0x80 ;  /* 0x000000000080781c */ /* 0x000fe40003f0e170 */
[----:B-1----:R-:W-:-:S11]  /*15c0*/  LEA R16, R23, R0, 0x18 ;  /* 0x0000000017107211 */ /* 0x002fd600078ec0ff */
.L_x_93:
[C---:B------:R-:W-:Y:S01]  /*15d0*/  LEA R0, R17.reuse, R16, 0x2 ;  /* 0x0000001011007211 */ /* 0x040fe200078e10ff */
[----:B------:R-:W-:-:S04]  /*15e0*/  VIADD R17, R17, 0xfc ;  /* 0x000000fc11117836 */ /* 0x000fc80000000000 */
[----:B------:R-:W1:Y:S01]  /*15f0*/  LDS R4, [R0] ;  /* 0x0000000000047984 */ /* 0x000e620000000800 */
[----:B------:R-:W-:-:S03]  /*1600*/  ISETP.GE.U32.AND P2, PT, R17, R14, PT ;  /* 0x0000000e1100720c */ /* 0x000fc60003f46070 */
[----:B------:R-:W2:Y:S04]  /*1610*/  LDS R23, [R0+0xfc] ;  /* 0x0000fc0000177984 */ /* 0x000ea80000000800 */
[----:B------:R-:W3:Y:S04]  /*1620*/  LDS R25, [R0+0x1f8] ;  /* 0x0001f80000197984 */ /* 0x000ee80000000800 */
[----:B------:R-:W4:Y:S04]  /*1630*/  LDS R27, [R0+0x2f4] ;  /* 0x0002f400001b7984 */ /* 0x000f280000000800 */
[----:B------:R0:W-:Y:S04]  /*1640*/  STS [R0], RZ ;  /* 0x000000ff00007388 */ /* 0x0001e80000000800 */
[----:B------:R0:W-:Y:S04]  /*1650*/  STS [R0+0xfc], RZ ;  /* 0x0000fcff00007388 */ /* 0x0001e80000000800 */
[----:B------:R0:W-:Y:S04]  /*1660*/  STS [R0+0x1f8], RZ ;  /* 0x0001f8ff00007388 */ /* 0x0001e80000000800 */
[----:B------:R0:W-:Y:S01]  /*1670*/  STS [R0+0x2f4], RZ ;  /* 0x0002f4ff00007388 */ /* 0x0001e20000000800 */
[----:B-1---5:R-:W-:-:S04]  /*1680*/  FADD R4, R4, R19 ;  /* 0x0000001304047221 */ /* 0x022fc80000000000 */
[----:B--2---:R-:W-:-:S04]  /*1690*/  FADD R4, R4, R23 ;  /* 0x0000001704047221 */ /* 0x004fc80000000000 */
[----:B---3--:R-:W-:-:S04]  /*16a0*/  FADD R4, R4, R25 ;  /* 0x0000001904047221 */ /* 0x008fc80000000000 */
[----:B----4-:R-:W-:Y:S01]  /*16b0*/  FADD R19, R4, R27 ;  /* 0x0000001b04137221 */ /* 0x010fe20000000000 */
[----:B0-----:R-:W-:Y:S06]  /*16c0*/  @!P2 BRA `(.L_x_93) ;  /* 0xfffffffc00c0a947 */ /* 0x001fec000383ffff */
.L_x_92:
[----:B------:R-:W-:Y:S05]  /*16d0*/  BSYNC.RECONVERGENT B2 ;  /* 0x0000000000027941 */ /* 0x000fea0003800200 */
.L_x_91:
[C---:B------:R-:W-:Y:S01]  /*16e0*/  IMAD.IADD R0, R8.reuse, 0x1, -R17 ;  /* 0x0000000108007824 */ /* 0x040fe200078e0a11 */
[----:B------:R-:W-:Y:S01]  /*16f0*/  ISETP.GT.U32.AND P2, PT, R8, R17, PT ;  /* 0x000000110800720c */ /* 0x000fe20003f44070 */
[----:B------:R-:W-:Y:S03]  /*1700*/  BSSY.RECONVERGENT B2, `(.L_x_94) ;  /* 0x000000f000027945 */ /* 0x000fe60003800200 */
[----:B------:R-:W-:-:S13]  /*1710*/  ISETP.LE.U32.OR P2, PT, R0, 0x3f, !P2 ;  /* 0x0000003f0000780c */ /* 0x000fda0005743470 */
[----:B------:R-:W-:Y:S05]  /*1720*/  @P2 BRA `(.L_x_95) ;  /* 0x0000000000302947 */ /* 0x000fea0003800000 */
[----:B------:R-:W1:Y:S01]  /*1730*/  S2UR UR7, SR_CgaCtaId ;  /* 0x00000000000779c3 */ /* 0x000e620000008800 */
[----:B------:R-:W-:Y:S01]  /*1740*/  UMOV UR6, 0x400 ;  /* 0x0000040000067882 */ /* 0x000fe20000000000 */
[----:B------:R-:W-:Y:S01]  /*1750*/  PLOP3.LUT P0, PT, PT, PT, PT, 0x8, 0x80 ;  /* 0x000000000080781c */ /* 0x000fe20003f0e170 */
[----:B-1----:R-:W-:-:S06]  /*1760*/  ULEA UR6, UR7, UR6, 0x18 ;  /* 0x0000000607067291 */ /* 0x002fcc000f8ec0ff */
[C---:B------:R-:W-:Y:S02]  /*1770*/  LEA R4, R17.reuse, UR6, 0x2 ;  /* 0x0000000611047c11 */ /* 0x040fe4000f8e10ff */
[----:B------:R-:W-:-:S03]  /*1780*/  IADD3 R17, PT, PT, R17, 0x7e, RZ ;  /* 0x0000007e11117810 */ /* 0x000fc60007ffe0ff */
[----:B------:R-:W1:Y:S04]  /*1790*/  LDS R0, [R4] ;  /* 0x0000000004007984 */ /* 0x000e680000000800 */
[----:B------:R-:W2:Y:S04]  /*17a0*/  LDS R23, [R4+0xfc] ;  /* 0x0000fc0004177984 */ /* 0x000ea80000000800 */
[----:B------:R3:W-:Y:S04]  /*17b0*/  STS [R4], RZ ;  /* 0x000000ff04007388 */ /* 0x0007e80000000800 */
[----:B------:R3:W-:Y:S01]  /*17c0*/  STS [R4+0xfc], RZ ;  /* 0x0000fcff04007388 */ /* 0x0007e20000000800 */
[----:B-1---5:R-:W-:-:S04]  /*17d0*/  FADD R0, R19, R0 ;  /* 0x0000000013007221 */ /* 0x022fc80000000000 */
[----:B--23--:R-:W-:-:S07]  /*17e0*/  FADD R19, R0, R23 ;  /* 0x0000001700137221 */ /* 0x00cfce0000000000 */
.L_x_95:
[----:B------:R-:W-:Y:S05]  /*17f0*/  BSYNC.RECONVERGENT B2 ;  /* 0x0000000000027941 */ /* 0x000fea0003800200 */
.L_x_94:
[----:B------:R-:W-:-:S13]  /*1800*/  ISETP.LT.U32.OR P0, PT, R17, R8, P0 ;  /* 0x000000081100720c */ /* 0x000fda0000701470 */
[----:B------:R-:W1:Y:S01]  /*1810*/  @P0 S2R R23, SR_CgaCtaId ;  /* 0x0000000000170919 */ /* 0x000e620000008800 */
[----:B------:R-:W-:-:S04]  /*1820*/  @P0 MOV R0, 0x400 ;  /* 0x0000040000000802 */ /* 0x000fc80000000f00 */
[----:B-1----:R-:W-:-:S05]  /*1830*/  @P0 LEA R0, R23, R0, 0x18 ;  /* 0x0000000017000211 */ /* 0x002fca00078ec0ff */
[----:B------:R-:W-:-:S05]  /*1840*/  @P0 IMAD R4, R17, 0x4, R0 ;  /* 0x0000000411040824 */ /* 0x000fca00078e0200 */
[----:B------:R-:W1:Y:S02]  /*1850*/  @P0 LDS R0, [R4] ;  /* 0x0000000004000984 */ /* 0x000e640000000800 */
[----:B-1---5:R-:W-:-:S05]  /*1860*/  @P0 FADD R19, R19, R0 ;  /* 0x0000000013130221 */ /* 0x022fca0000000000 */
[----:B------:R3:W-:Y:S04]  /*1870*/  STG.E desc[UR8][R2.64], R19 ;  /* 0x0000001302007986 */ /* 0x0007e8000c101908 */
[----:B------:R3:W5:Y:S04]  /*1880*/  LDG.E R0, desc[UR8][R10.64+0x7e0] ;  /* 0x0007e0080a007981 */ /* 0x000768000c1e1900 */
[----:B------:R3:W-:Y:S02]  /*1890*/  @P0 STS [R4], RZ ;  /* 0x000000ff04000388 */ /* 0x0007e40000000800 */
.L_x_88:
[----:B------:R-:W-:Y:S05]  /*18a0*/  BSYNC.RECONVERGENT B1 ;  /* 0x0000000000017941 */ /* 0x000fea0003800200 */
.L_x_87:
[----:B------:R-:W-:-:S05]  /*18b0*/  IMAD.IADD R15, R6, 0x1, R15 ;  /* 0x00000001060f7824 */ /* 0x000fca00078e020f */
[----:B-----5:R-:W-:-:S13]  /*18c0*/  ISETP.GE.U32.AND P0, PT, R15, R0, PT ;  /* 0x000000000f00720c */ /* 0x020fda0003f06070 */
[----:B------:R-:W-:Y:S05]  /*18d0*/  @!P0 BRA `(.L_x_96) ;  /* 0xfffffff800c48947 */ /* 0x000fea000383ffff */
.L_x_86:
[----:B------:R-:W-:Y:S05]  /*18e0*/  BSYNC.RECONVERGENT B0 ;  /* 0x0000000000007941 */ /* 0x000fea0003800200 */
.L_x_85:
[----:B------:R-:W-:Y:S05]  /*18f0*/  @!P1 BRA `(.L_x_97) ;  /* 0xffffffec00cc9947 */ /* 0x000fea000383ffff */
.L_x_72:
[----:B------:R-:W-:Y:S05]  /*1900*/  WARPSYNC.ALL ;  /* 0x0000000000007948 */ /* 0x000fea0003800000 */
[----:B------:R-:W-:Y:S06]  /*1910*/  BAR.SYNC.DEFER_BLOCKING 0x0 ;  /* 0x0000000000007b1d */ /* 0x000fec0000010000 */
[----:B------:R-:W4:Y:S01]  /*1920*/  LDG.E R0, desc[UR8][R10.64+0x7e0] ;  /* 0x0007e0080a007981 */ /* 0x000f22000c1e1900 */
[----:B------:R-:W-:Y:S01]  /*1930*/  BSSY.RECONVERGENT B0, `(.L_x_98) ;  /* 0x0000053000007945 */ /* 0x000fe20003800200 */
[----:B----4-:R-:W-:-:S13]  /*1940*/  ISETP.GE.U32.AND P0, PT, R5, R0, PT ;  /* 0x000000000500720c */ /* 0x010fda0003f06070 */
[----:B------:R-:W-:Y:S05]  /*1950*/  @P0 BRA `(.L_x_99) ;  /* 0x0000000400400947 */ /* 0x000fea0003800000 */
[----:B--23--:R-:W2:Y:S01]  /*1960*/  LDC.64 R18, c[0x0][0x3a8] ;  /* 0x0000ea00ff127b82 */ /* 0x00cea20000000a00 */
[----:B0-----:R-:W-:Y:S01]  /*1970*/  MOV R15, R5 ;  /* 0x00000005000f7202 */ /* 0x001fe20000000f00 */
[----:B--2---:R-:W-:-:S07]  /*1980*/  IMAD.WIDE.U32 R18, R7, 0x400, R18 ;  /* 0x0000040007127825 */ /* 0x004fce00078e0012 */
.L_x_102:
[----:B------:R-:W0:Y:S01]  /*1990*/  LDC.64 R20, c[0x0][0x3b0] ;  /* 0x0000ec00ff147b82 */ /* 0x000e220000000a00 */
[----:B-1----:R-:W-:-:S05]  /*19a0*/  IMAD.WIDE.U32 R16, R15, 0x20, R10 ;  /* 0x000000200f107825 */ /* 0x002fca00078e000a */
[----:B------:R-:W2:Y:S04]  /*19b0*/  LDG.E R2, desc[UR8][R16.64+0x8] ;  /* 0x0000080810027981 */ /* 0x000ea8000c1e1900 */
[----:B0-----:R-:W3:Y:S01]  /*19c0*/  LDG.E R3, desc[UR8][R20.64+0xc] ;  /* 0x00000c0814037981 */ /* 0x001ee2000c1e1900 */
[----:B------:R-:W-:Y:S01]  /*19d0*/  BSSY.RECONVERGENT B1, `(.L_x_100) ;  /* 0x000000c000017945 */ /* 0x000fe20003800200 */
[----:B---3--:R-:W0:Y:S08]  /*19e0*/  MUFU.RCP R0, R3 ;  /* 0x0000000300007308 */ /* 0x008e300000001000 */
[----:B--2---:R-:W1:Y:S01]  /*19f0*/  FCHK P0, R2, R3 ;  /* 0x0000000302007302 */ /* 0x004e620000000000 */
[----:B0-----:R-:W-:-:S04]  /*1a00*/  FFMA R23, -R3, R0, 1 ;  /* 0x3f80000003177423 */ /* 0x001fc80000000100 */
[----:B------:R-:W-:-:S04]  /*1a10*/  FFMA R23, R0, R23, R0 ;  /* 0x0000001700177223 */ /* 0x000fc80000000000 */
[----:B------:R-:W-:-:S04]  /*1a20*/  FFMA R0, R2, R23, RZ ;  /* 0x0000001702007223 */ /* 0x000fc800000000ff */
[----:B------:R-:W-:-:S04]  /*1a30*/  FFMA R4, -R3, R0, R2 ;  /* 0x0000000003047223 */ /* 0x000fc80000000102 */
[----:B------:R-:W-:Y:S01]  /*1a40*/  FFMA R23, R23, R4, R0 ;  /* 0x0000000417177223 */ /* 0x000fe20000000000 */
[----:B-1----:R-:W-:Y:S06]  /*1a50*/  @!P0 BRA `(.L_x_101) ;  /* 0x00000000000c8947 */ /* 0x002fec0003800000 */
[----:B------:R-:W-:-:S07]  /*1a60*/  MOV R4, 0x1a80 ;  /* 0x00001a8000047802 */ /* 0x000fce0000000f00 */
[----:B------:R-:W-:Y:S05]  /*1a70*/  CALL.REL.NOINC `($__internal_1_$__cuda_sm3x_div_rn_noftz_f32_slowpath) ;  /* 0x0000000400187944 */ /* 0x000fea0003c00000 */
[----:B------:R-:W-:-:S07]  /*1a80*/  IMAD.MOV.U32 R23, RZ, RZ, R27 ;  /* 0x000000ffff177224 */ /* 0x000fce00078e001b */
.L_x_101:
[----:B------:R-:W-:Y:S05]  /*1a90*/  BSYNC.RECONVERGENT B1 ;  /* 0x0000000000017941 */ /* 0x000fea0003800200 */
.L_x_100:
[----:B------:R-:W2:Y:S04]  /*1aa0*/  LDG.E.U8 R0, desc[UR8][R16.64+0x10] ;  /* 0x0000100810007981 */ /* 0x000ea8000c1e1100 */
[----:B------:R-:W-:Y:S04]  /*1ab0*/  STG.E desc[UR8][R16.64+0x8], R23 ;  /* 0x0000081710007986 */ /* 0x000fe8000c101908 */
[----:B------:R-:W3:Y:S01]  /*1ac0*/  LDG.E R4, desc[UR8][R16.64+0x4] ;  /* 0x0000040810047981 */ /* 0x000ee2000c1e1900 */
[----:B--2---:R-:W-:Y:S02]  /*1ad0*/  ISETP.GT.U32.AND P0, PT, R0, 0x1, PT ;  /* 0x000000010000780c */ /* 0x004fe40003f04070 */
[----:B------:R-:W-:-:S05]  /*1ae0*/  SHF.R.U32.HI R25, RZ, 0x1, R0 ;  /* 0x00000001ff197819 */ /* 0x000fca0000011600 */
[----:B------:R0:W-:Y:S06]  /*1af0*/  STG.E.U8 desc[UR8][R16.64+0x10], R25 ;  /* 0x0000101910007986 */ /* 0x0001ec000c101108 */
[----:B------:R-:W1:Y:S01]  /*1b00*/  @!P0 LDC.64 R2, c[0x0][0x3b0] ;  /* 0x0000ec00ff028b82 */ /* 0x000e620000000a00 */
[----:B------:R-:W2:Y:S04]  /*1b10*/  @!P0 LDG.E R21, desc[UR8][R16.64] ;  /* 0x0000000810158981 */ /* 0x000ea8000c1e1900 */
[----:B-1----:R-:W2:Y:S01]  /*1b20*/  @!P0 LDG.E R0, desc[UR8][R2.64+0x1c] ;  /* 0x00001c0802008981 */ /* 0x002ea2000c1e1900 */
[----:B------:R-:W-:-:S02]  /*1b30*/  IMAD.MOV.U32 R27, RZ, RZ, R23 ;  /* 0x000000ffff1b7224 */ /* 0x000fc400078e0017 */
[----:B0-----:R-:W-:Y:S02]  /*1b40*/  IMAD.MOV.U32 R25, RZ, RZ, 0x3dc6b27f ;  /* 0x3dc6b27fff197424 */ /* 0x001fe400078e00ff */
[----:B--2---:R-:W-:-:S05]  /*1b50*/  @!P0 FMUL R27, R0, R21 ;  /* 0x00000015001b8220 */ /* 0x004fca0000400000 */
[----:B---3--:R-:W-:Y:S01]  /*1b60*/  FSETP.GT.AND P1, PT, R27, R4, PT ;  /* 0x000000041b00720b */ /* 0x008fe20003f24000 */
[----:B------:R0:W-:Y:S04]  /*1b70*/  @!P0 STG.E desc[UR8][R16.64+0x8], R27 ;  /* 0x0000081b10008986 */ /* 0x0001e8000c101908 */
[----:B------:R1:W2:Y:S08]  /*1b80*/  @!P0 LDG.E.U8 R21, desc[UR8][R2.64+0x28] ;  /* 0x0000280802158981 */ /* 0x0002b0000c1e1100 */
[----:B------:R-:W3:Y:S01]  /*1b90*/  @P1 LDG.E R0, desc[UR8][R16.64+0x1c] ;  /* 0x00001c0810001981 */ /* 0x000ee2000c1e1900 */
[----:B------:R-:W-:-:S04]  /*1ba0*/  FADD R4, -R4, R27 ;  /* 0x0000001b04047221 */ /* 0x000fc80000000100 */
[----:B------:R-:W-:-:S05]  /*1bb0*/  FADD R4, R4, 1 ;  /* 0x3f80000004047421 */ /* 0x000fca0000000000 */
[----:B------:R-:W-:-:S13]  /*1bc0*/  FSETP.GEU.AND P2, PT, R4, 1.175494350822287508e-38, PT ;  /* 0x008000000400780b */ /* 0x000fda0003f4e000 */
[----:B------:R-:W-:-:S05]  /*1bd0*/  @!P2 FMUL R4, R4, 8388608 ;  /* 0x4b0000000404a820 */ /* 0x000fca0000400000 */
[----:B------:R-:W-:-:S04]  /*1be0*/  IADD3 R23, PT, PT, R4, -0x3f3504f3, RZ ;  /* 0xc0cafb0d04177810 */ /* 0x000fc80007ffe0ff */
[----:B------:R-:W-:-:S05]  /*1bf0*/  LOP3.LUT R23, R23, 0xff800000, RZ, 0xc0, !PT ;  /* 0xff80000017177812 */ /* 0x000fca00078ec0ff */
[----:B------:R-:W-:-:S04]  /*1c00*/  IMAD.IADD R14, R4, 0x1, -R23 ;  /* 0x00000001040e7824 */ /* 0x000fc800078e0a17 */
[----:B------:R-:W-:-:S04]  /*1c10*/  FADD R14, R14, -1 ;  /* 0xbf8000000e0e7421 */ /* 0x000fc80000000000 */
[----:B------:R-:W-:-:S04]  /*1c20*/  FFMA R25, R14, R25, -0.16845393180847167969 ;  /* 0xbe2c7f300e197423 */ /* 0x000fc80000000019 */
[----:B------:R-:W-:-:S04]  /*1c30*/  FFMA R25, R14, R25, 0.1716887056827545166 ;  /* 0x3e2fcf2a0e197423 */ /* 0x000fc80000000019 */
[----:B------:R-:W-:-:S04]  /*1c40*/  FFMA R25, R14, R25, -0.17900948226451873779 ;  /* 0xbe374e430e197423 */ /* 0x000fc80000000019 */
[----:B------:R-:W-:-:S04]  /*1c50*/  FFMA R25, R14, R25, 0.20512372255325317383 ;  /* 0x3e520bf40e197423 */ /* 0x000fc80000000019 */
[----:B------:R-:W-:-:S04]  /*1c60*/  FFMA R25, R14, R25, -0.24046532809734344482 ;  /* 0xbe763c8b0e197423 */ /* 0x000fc80000000019 */
[----:B------:R-:W-:-:S04]  /*1c70*/  FFMA R25, R14, R25, 0.28857114911079406738 ;  /* 0x3e93bf990e197423 */ /* 0x000fc80000000019 */
[----:B------:R-:W-:-:S04]  /*1c80*/  FFMA R25, R14, R25, -0.36067417263984680176 ;  /* 0xbeb8aa490e197423 */ /* 0x000fc80000000019 */
[----:B------:R-:W-:-:S04]  /*1c90*/  FFMA R25, R14, R25, 0.48089820146560668945 ;  /* 0x3ef6384a0e197423 */ /* 0x000fc80000000019 */
[----:B------:R-:W-:Y:S01]  /*1ca0*/  FFMA R25, R14, R25, -0.72134751081466674805 ;  /* 0xbf38aa3b0e197423 */ /* 0x000fe20000000019 */
[----:B------:R-:W-:-:S03]  /*1cb0*/  ISETP.GT.U32.AND P3, PT, R4, 0x7f7fffff, PT ;  /* 0x7f7fffff0400780c */ /* 0x000fc60003f64070 */
[C---:B------:R-:W-:Y:S01]  /*1cc0*/  FMUL R25, R14.reuse, R25 ;  /* 0x000000190e197220 */ /* 0x040fe20000400000 */
[----:B-1----:R-:W-:Y:S02]  /*1cd0*/  FSEL R2, RZ, -23, P2 ;  /* 0xc1b80000ff027808 */ /* 0x002fe40001000000 */
[----:B------:R-:W-:Y:S01]  /*1ce0*/  I2FP.F32.S32 R23, R23 ;  /* 0x0000001700177245 */ /* 0x000fe20000201400 */
[----:B------:R-:W-:Y:S01]  /*1cf0*/  FMUL R25, R14, R25 ;  /* 0x000000190e197220 */ /* 0x000fe20000400000 */
[----:B------:R-:W-:-:S03]  /*1d00*/  MOV R3, 0x7f800000 ;  /* 0x7f80000000037802 */ /* 0x000fc60000000f00 */
[----:B------:R-:W-:Y:S01]  /*1d10*/  FFMA R2, R23, 1.1920928955078125e-07, R2 ;  /* 0x3400000017027823 */ /* 0x000fe20000000002 */
[----:B------:R-:W-:Y:S01]  /*1d20*/  FFMA R25, R14, 1.4426950216293334961, R25 ;  /* 0x3fb8aa3b0e197823 */ /* 0x000fe20000000019 */
[----:B------:R-:W-:-:S03]  /*1d30*/  FSETP.NEU.AND P2, PT, R4, RZ, PT ;  /* 0x000000ff0400720b */ /* 0x000fc60003f4d000 */
[----:B------:R-:W-:Y:S01]  /*1d40*/  FADD R25, R2, R25 ;  /* 0x0000001902197221 */ /* 0x000fe20000000000 */
[----:B------:R-:W-:Y:S01]  /*1d50*/  @P3 FFMA R25, R4, R3, +INF ;  /* 0x7f80000004193423 */ /* 0x000fe20000000003 */
[----:B0-----:R-:W-:Y:S01]  /*1d60*/  IMAD.MOV.U32 R27, RZ, RZ, RZ ;  /* 0x000000ffff1b7224 */ /* 0x001fe200078e00ff */
[----:B------:R-:W-:Y:S01]  /*1d70*/  SEL R23, RZ, 0x1, !P1 ;  /* 0x00000001ff177807 */ /* 0x000fe20004800000 */
[----:B------:R-:W-:Y:S02]  /*1d80*/  IMAD.WIDE.U32 R2, R15, 0x10, R18 ;  /* 0x000000100f027825 */ /* 0x000fe400078e0012 */
[----:B------:R-:W-:Y:S01]  /*1d90*/  FSEL R25, R25, -INF , P2 ;  /* 0xff80000019197808 */ /* 0x000fe20001000000 */
[----:B------:R4:W-:Y:S04]  /*1da0*/  STG.E desc[UR8][R16.64], RZ ;  /* 0x000000ff10007986 */ /* 0x0009e8000c101908 */
[----:B------:R4:W-:Y:S04]  /*1db0*/  STG.E.U8 desc[UR8][R16.64+0x11], R23 ;  /* 0x0000111710007986 */ /* 0x0009e8000c101108 */
[----:B------:R4:W-:Y:S04]  /*1dc0*/  STG.E desc[UR8][R16.64+0x8], R25 ;  /* 0x0000081910007986 */ /* 0x0009e8000c101908 */
[----:B--2---:R4:W-:Y:S01]  /*1dd0*/  @!P0 STG.E.U8 desc[UR8][R16.64+0x10], R21 ;  /* 0x0000101510008986 */ /* 0x0049e2000c101108 */
[----:B---3--:R-:W-:-:S04]  /*1de0*/  @P1 ISETP.NE.AND P3, PT, R0, -0x1, PT ;  /* 0xffffffff0000180c */ /* 0x008fc80003f65270 */
[----:B------:R-:W-:Y:S01]  /*1df0*/  @P1 SEL R27, RZ, 0x1, P3 ;  /* 0x00000001ff1b1807 */ /* 0x000fe20001800000 */
[----:B------:R4:W-:Y:S04]  /*1e00*/  STG.E desc[UR8][R2.64+0x8], RZ ;  /* 0x000008ff02007986 */ /* 0x0009e8000c101908 */
[----:B------:R4:W-:Y:S04]  /*1e10*/  STG.E desc[UR8][R2.64], R27 ;  /* 0x0000001b02007986 */ /* 0x0009e8000c101908 */
[----:B------:R-:W2:Y:S01]  /*1e20*/  LDG.E R0, desc[UR8][R10.64+0x7e0] ;  /* 0x0007e0080a007981 */ /* 0x000ea2000c1e1900 */
[----:B------:R-:W-:-:S05]  /*1e30*/  IMAD.IADD R15, R6, 0x1, R15 ;  /* 0x00000001060f7824 */ /* 0x000fca00078e020f */
[----:B--2---:R-:W-:-:S13]  /*1e40*/  ISETP.GE.U32.AND P0, PT, R15, R0, PT ;  /* 0x000000000f00720c */ /* 0x004fda0003f06070 */
[----:B----4-:R-:W-:Y:S05]  /*1e50*/  @!P0 BRA `(.L_x_102) ;  /* 0xfffffff800cc8947 */ /* 0x010fea000383ffff */
.L_x_99:
[----:B------:R-:W-:Y:S05]  /*1e60*/  BSYNC.RECONVERGENT B0 ;  /* 0x0000000000007941 */ /* 0x000fea0003800200 */
.L_x_98:
[----:B------:R-:W4:Y:S04]  /*1e70*/  LDG.E R0, desc[UR8][R12.64+0x1c] ;  /* 0x00001c080c007981 */ /* 0x000f28000c1e1900 */
[----:B01-3--:R-:W4:Y:S01]  /*1e80*/  LDG.E R3, desc[UR8][R12.64+0x14] ;  /* 0x000014080c037981 */ /* 0x00bf22000c1e1900 */
[----:B------:R-:W-:Y:S01]  /*1e90*/  IADD3 R7, PT, PT, R7, UR10, RZ ;  /* 0x0000000a07077c10 */ /* 0x000fe2000fffe0ff */
[----:B----4-:R-:W-:-:S05]  /*1ea0*/  IMAD.IADD R0, R0, 0x1, R3 ;  /* 0x0000000100007824 */ /* 0x010fca00078e0203 */
[----:B------:R-:W-:-:S13]  /*1eb0*/  ISETP.GE.U32.AND P0, PT, R7, R0, PT ;  /* 0x000000000700720c */ /* 0x000fda0003f06070 */
[----:B------:R-:W-:Y:S05]  /*1ec0*/  @!P0 BRA `(.L_x_103) ;  /* 0xffffffe800148947 */ /* 0x000fea000383ffff */
[----:B------:R-:W-:Y:S05]  /*1ed0*/  EXIT ;  /* 0x000000000000794d */ /* 0x000fea0003800000 */
        .weak           $__internal_1_$__cuda_sm3x_div_rn_noftz_f32_slowpath
        .type           $__internal_1_$__cuda_sm3x_div_rn_noftz_f32_slowpath,@function
        .size           $__internal_1_$__cuda_sm3x_div_rn_noftz_f32_slowpath,(.L_x_117 - $__internal_1_$__cuda_sm3x_div_rn_noftz_f32_slowpath)
$__internal_1_$__cuda_sm3x_div_rn_noftz_f32_slowpath:
[----:B------:R-:W-:Y:S01]  /*1ee0*/  SHF.R.U32.HI R22, RZ, 0x17, R3 ;  /* 0x00000017ff167819 */ /* 0x000fe20000011603 */
[----:B------:R-:W-:Y:S01]  /*1ef0*/  BSSY.RECONVERGENT B4, `(.L_x_104) ;  /* 0x0000062000047945 */ /* 0x000fe20003800200 */
[----:B------:R-:W-:Y:S02]  /*1f00*/  SHF.R.U32.HI R25, RZ, 0x17, R2 ;  /* 0x00000017ff197819 */ /* 0x000fe40000011602 */
[----:B------:R-:W-:Y:S02]  /*1f10*/  LOP3.LUT R22, R22, 0xff, RZ, 0xc0, !PT ;  /* 0x000000ff16167812 */ /* 0x000fe400078ec0ff */
[----:B------:R-:W-:-:S03]  /*1f20*/  LOP3.LUT R25, R25, 0xff, RZ, 0xc0, !PT ;  /* 0x000000ff19197812 */ /* 0x000fc600078ec0ff */
[----:B------:R-:W-:Y:S01]  /*1f30*/  VIADD R26, R22, 0xffffffff ;  /* 0xffffffff161a7836 */ /* 0x000fe20000000000 */
[----:B------:R-:W-:-:S04]  /*1f40*/  IADD3 R27, PT, PT, R25, -0x1, RZ ;  /* 0xffffffff191b7810 */ /* 0x000fc80007ffe0ff */
[----:B------:R-:W-:-:S04]  /*1f50*/  ISETP.GT.U32.AND P0, PT, R26, 0xfd, PT ;  /* 0x000000fd1a00780c */ /* 0x000fc80003f04070 */
[----:B------:R-:W-:-:S13]  /*1f60*/  ISETP.GT.U32.OR P0, PT, R27, 0xfd, P0 ;  /* 0x000000fd1b00780c */ /* 0x000fda0000704470 */
[----:B------:R-:W-:Y:S01]  /*1f70*/  @!P0 IMAD.MOV.U32 R24, RZ, RZ, RZ ;  /* 0x000000ffff188224 */ /* 0x000fe200078e00ff */
        /* <DEDUP_REMOVED lines=19> */
[----:B------:R-:W-:Y:S01]  /*20b0*/  @P0 IMAD.MOV.U32 R24, RZ, RZ, RZ ;  /* 0x000000ffff180224 */ /* 0x000fe200078e00ff */
[----:B------:R-:W-:Y:S01]  /*20c0*/  @!P0 MOV R24, 0xffffffc0 ;  /* 0xffffffc000188802 */ /* 0x000fe20000000f00 */
[----:B------:R-:W-:Y:S01]  /*20d0*/  @!P0 FFMA R2, R2, 1.84467440737095516160e+19, RZ ;  /* 0x5f80000002028823 */ /* 0x000fe200000000ff */
[----:B------:R-:W-:-:S03]  /*20e0*/  @!P2 FFMA R3, R3, 1.84467440737095516160e+19, RZ ;  /* 0x5f8000000303a823 */ /* 0x000fc600000000ff */
[----:B------:R-:W-:-:S07]  /*20f0*/  @!P2 VIADD R24, R24, 0x40 ;  /* 0x000000401818a836 */ /* 0x000fce0000000000 */
.L_x_105:
[----:B------:R-:W-:Y:S01]  /*2100*/  LEA R28, R22, 0xc0800000, 0x17 ;  /* 0xc0800000161c7811 */ /* 0x000fe200078eb8ff */
[----:B------:R-:W-:Y:S01]  /*2110*/  BSSY.RECONVERGENT B5, `(.L_x_110) ;  /* 0x0000036000057945 */ /* 0x000fe20003800200 */
[----:B------:R-:W-:-:S03]  /*2120*/  IADD3 R29, PT, PT, R25, -0x7f, RZ ;  /* 0xffffff81191d7810 */ /* 0x000fc60007ffe0ff */
[----:B------:R-:W-:-:S04]  /*2130*/  IMAD.IADD R28, R3, 0x1, -R28 ;  /* 0x00000001031c7824 */ /* 0x000fc800078e0a1c */
[----:B------:R-:W0:Y:S01]  /*2140*/  MUFU.RCP R26, R28 ;  /* 0x0000001c001a7308 */ /* 0x000e220000001000 */
[----:B------:R-:W-:-:S04]  /*2150*/  FADD.FTZ R3, -R28, -RZ ;  /* 0x800000ff1c037221 */ /* 0x000fc80000010100 */
[----:B0-----:R-:W-:-:S04]  /*2160*/  FFMA R25, R26, R3, 1 ;  /* 0x3f8000001a197423 */ /* 0x001fc80000000003 */
[----:B------:R-:W-:Y:S01]  /*2170*/  FFMA R25, R26, R25, R26 ;  /* 0x000000191a197223 */ /* 0x000fe2000000001a */
[C---:B------:R-:W-:Y:S01]  /*2180*/  IMAD R26, R29.reuse, -0x800000, R2 ;  /* 0xff8000001d1a7824 */ /* 0x040fe200078e0202 */
[----:B------:R-:W-:-:S03]  /*2190*/  IADD3 R29, PT, PT, R29, 0x7f, -R22 ;  /* 0x0000007f1d1d7810 */ /* 0x000fc60007ffe816 */
[----:B------:R-:W-:Y:S02]  /*21a0*/  FFMA R22, R26, R25, RZ ;  /* 0x000000191a167223 */ /* 0x000fe400000000ff */
[----:B------:R-:W-:Y:S02]  /*21b0*/  IMAD.IADD R24, R29, 0x1, R24 ;  /* 0x000000011d187824 */ /* 0x000fe400078e0218 */
[----:B------:R-:W-:-:S04]  /*21c0*/  FFMA R2, R3, R22, R26 ;  /* 0x0000001603027223 */ /* 0x000fc8000000001a */
[----:B------:R-:W-:-:S04]  /*21d0*/  FFMA R2, R25, R2, R22 ;  /* 0x0000000219027223 */ /* 0x000fc80000000016 */
[----:B------:R-:W-:-:S04]  /*21e0*/  FFMA R27, R3, R2, R26 ;  /* 0x00000002031b7223 */ /* 0x000fc8000000001a */
[----:B------:R-:W-:-:S05]  /*21f0*/  FFMA R3, R25, R27, R2 ;  /* 0x0000001b19037223 */ /* 0x000fca0000000002 */
[----:B------:R-:W-:-:S04]  /*2200*/  SHF.R.U32.HI R29, RZ, 0x17, R3 ;  /* 0x00000017ff1d7819 */ /* 0x000fc80000011603 */
[----:B------:R-:W-:-:S05]  /*2210*/  LOP3.LUT R29, R29, 0xff, RZ, 0xc0, !PT ;  /* 0x000000ff1d1d7812 */ /* 0x000fca00078ec0ff */
[----:B------:R-:W-:-:S05]  /*2220*/  IMAD.IADD R22, R29, 0x1, R24 ;  /* 0x000000011d167824 */ /* 0x000fca00078e0218 */
[----:B------:R-:W-:-:S04]  /*2230*/  IADD3 R26, PT, PT, R22, -0x1, RZ ;  /* 0xffffffff161a7810 */ /* 0x000fc80007ffe0ff */
        /* <DEDUP_REMOVED lines=12> */
[C---:B------:R-:W-:Y:S01]  /*2300*/  VIADD R2, R22.reuse, 0x20 ;  /* 0x0000002016027836 */ /* 0x040fe20000000000 */
[----:B------:R-:W-:Y:S02]  /*2310*/  ISETP.NE.AND P3, PT, R22, RZ, PT ;  /* 0x000000ff1600720c */ /* 0x000fe40003f65270 */
[----:B------:R-:W-:Y:S02]  /*2320*/  LOP3.LUT R24, R24, 0x7fffff, RZ, 0xc0, !PT ;  /* 0x007fffff18187812 */ /* 0x000fe400078ec0ff */
[----:B------:R-:W-:Y:S01]  /*2330*/  ISETP.NE.AND P2, PT, R22, RZ, PT ;  /* 0x000000ff1600720c */ /* 0x000fe20003f45270 */
[----:B------:R-:W-:Y:S01]  /*2340*/  IMAD.MOV R22, RZ, RZ, -R22 ;  /* 0x000000ffff167224 */ /* 0x000fe200078e0a16 */
[----:B------:R-:W-:-:S02]  /*2350*/  LOP3.LUT R27, R24, 0x800000, RZ, 0xfc, !PT ;  /* 0x00800000181b7812 */ /* 0x000fc400078efcff */
[----:B------:R-:W-:Y:S02]  /*2360*/  FSETP.NEU.FTZ.AND P0, PT, R26, R25, PT ;  /* 0x000000191a00720b */ /* 0x000fe40003f1d000 */
[----:B------:R-:W-:Y:S02]  /*2370*/  SHF.L.U32 R2, R27, R2, RZ ;  /* 0x000000021b027219 */ /* 0x000fe400000006ff */
[----:B------:R-:W-:Y:S02]  /*2380*/  SEL R22, R22, RZ, P3 ;  /* 0x000000ff16167207 */ /* 0x000fe40001800000 */
[----:B------:R-:W-:Y:S02]  /*2390*/  ISETP.NE.AND P2, PT, R2, RZ, P2 ;  /* 0x000000ff0200720c */ /* 0x000fe40001745270 */
[----:B------:R-:W-:Y:S02]  /*23a0*/  SHF.R.U32.HI R27, RZ, R22, R27 ;  /* 0x00000016ff1b7219 */ /* 0x000fe4000001161b */
[----:B------:R-:W-:-:S02]  /*23b0*/  PLOP3.LUT P0, PT, P0, P2, PT, 0xf8, 0x8f ;  /* 0x00000000008f781c */ /* 0x000fc40000705f70 */
[----:B------:R-:W-:Y:S02]  /*23c0*/  SHF.R.U32.HI R2, RZ, 0x1, R27 ;  /* 0x00000001ff027819 */ /* 0x000fe4000001161b */
[----:B------:R-:W-:-:S04]  /*23d0*/  SEL R25, RZ, 0x1, !P0 ;  /* 0x00000001ff197807 */ /* 0x000fc80004000000 */
[----:B------:R-:W-:-:S04]  /*23e0*/  LOP3.LUT R22, R25, 0x1, R2, 0xf8, !PT ;  /* 0x0000000119167812 */ /* 0x000fc800078ef802 */
[----:B------:R-:W-:-:S04]  /*23f0*/  LOP3.LUT R27, R22, R27, RZ, 0xc0, !PT ;  /* 0x0000001b161b7212 */ /* 0x000fc800078ec0ff */
[----:B------:R-:W-:-:S04]  /*2400*/  IADD3 R2, PT, PT, R2, R27, RZ ;  /* 0x0000001b02027210 */ /* 0x000fc80007ffe0ff */
[----:B------:R-:W-:Y:S01]  /*2410*/  LOP3.LUT R3, R2, R3, RZ, 0xfc, !PT ;  /* 0x0000000302037212 */ /* 0x000fe200078efcff */
[----:B------:R-:W-:Y:S06]  /*2420*/  BRA `(.L_x_113) ;  /* 0x0000000000107947 */ /* 0x000fec0003800000 */
.L_x_112:
[----:B------:R-:W-:-:S04]  /*2430*/  LOP3.LUT R3, R3, 0x80000000, RZ, 0xc0, !PT ;  /* 0x8000000003037812 */ /* 0x000fc800078ec0ff */
[----:B------:R-:W-:Y:S01]  /*2440*/  LOP3.LUT R3, R3, 0x7f800000, RZ, 0xfc, !PT ;  /* 0x7f80000003037812 */ /* 0x000fe200078efcff */
[----:B------:R-:W-:Y:S06]  /*2450*/  BRA `(.L_x_113) ;  /* 0x0000000000047947 */ /* 0x000fec0003800000 */
.L_x_111:
[----:B------:R-:W-:-:S07]  /*2460*/  IMAD R3, R24, 0x800000, R3 ;  /* 0x0080000018037824 */ /* 0x000fce00078e0203 */
.L_x_113:
[----:B------:R-:W-:Y:S05]  /*2470*/  BSYNC.RECONVERGENT B5 ;  /* 0x0000000000057941 */ /* 0x000fea0003800200 */
.L_x_110:
[----:B------:R-:W-:Y:S05]  /*2480*/  BRA `(.L_x_114) ;  /* 0x0000000000207947 */ /* 0x000fea0003800000 */
.L_x_109:
[----:B------:R-:W-:-:S04]  /*2490*/  LOP3.LUT R3, R3, 0x80000000, R2, 0x48, !PT ;  /* 0x8000000003037812 */ /* 0x000fc800078e4802 */
[----:B------:R-:W-:Y:S01]  /*24a0*/  LOP3.LUT R3, R3, 0x7f800000, RZ, 0xfc, !PT ;  /* 0x7f80000003037812 */ /* 0x000fe200078efcff */
[----:B------:R-:W-:Y:S06]  /*24b0*/  BRA `(.L_x_114) ;  /* 0x0000000000147947 */ /* 0x000fec0003800000 */
.L_x_108:
[----:B------:R-:W-:Y:S01]  /*24c0*/  LOP3.LUT R3, R3, 0x80000000, R2, 0x48, !PT ;  /* 0x8000000003037812 */ /* 0x000fe200078e4802 */
[----:B------:R-:W-:Y:S06]  /*24d0*/  BRA `(.L_x_114) ;  /* 0x00000000000c7947 */ /* 0x000fec0003800000 */
.L_x_107:
[----:B------:R-:W0:Y:S01]  /*24e0*/  MUFU.RSQ R3, -QNAN ;  /* 0xffc0000000037908 */ /* 0x000e220000001400 */
[----:B------:R-:W-:Y:S05]  /*24f0*/  BRA `(.L_x_114) ;  /* 0x0000000000047947 */ /* 0x000fea0003800000 */
.L_x_106:
[----:B------:R-:W-:-:S07]  /*2500*/  FADD.FTZ R3, R2, R3 ;  /* 0x0000000302037221 */ /* 0x000fce0000010000 */
.L_x_114:
[----:B------:R-:W-:Y:S05]  /*2510*/  BSYNC.RECONVERGENT B4 ;  /* 0x0000000000047941 */ /* 0x000fea0003800200 */
.L_x_104:
[----:B0-----:R-:W-:Y:S01]  /*2520*/  IMAD.MOV.U32 R27, RZ, RZ, R3 ;  /* 0x000000ffff1b7224 */ /* 0x001fe200078e0003 */
[----:B------:R-:W-:Y:S01]  /*2530*/  MOV R2, R4 ;  /* 0x0000000400027202 */ /* 0x000fe20000000f00 */
[----:B------:R-:W-:-:S04]  /*2540*/  IMAD.MOV.U32 R3, RZ, RZ, 0x0 ;  /* 0x00000000ff037424 */ /* 0x000fc800078e00ff */
[----:B------:R-:W-:Y:S05]  /*2550*/  RET.REL.NODEC R2 `(_Z23prcessCoreSegmentKernelP18BrickHeader_structP30NeuronSynapseConnection_structP20NeuronSection_structP24SynapseConnection_structP21SynapseSection_structP23UpdatePosSection_structP15SegmentSettingsPfSD_PKjm) ;  /* 0xffffffd802a87950 */ /* 0x000fea0003c3ffff */
.L_x_115:
        /* <DEDUP_REMOVED lines=10> */
.L_x_117:


//--------------------- .nv.shared.reserved.0     --------------------------
	.section	.nv.shared.reserved.0,"aw",@nobits
	.weak		__nv_reservedSMEM_offset_0_alias
	.size		__nv_reservedSMEM_offset_0_alias, 0, 64
	.other		__nv_reservedSMEM_offset_0_alias,@"STO_CUDA_RESERVED_SHARED STV_DEFAULT"
__nv_reservedSMEM_offset_0_alias:
	.zero		0
	.zero		64


//--------------------- .nv.shared._Z18prcessOutputKernelP18BrickHeader_structP30NeuronSynapseConnection_structP20NeuronSection_structP24SynapseConnection_structP21SynapseSection_structP23UpdatePosSection_structP15SegmentSettingsPfPKj --------------------------
	.section	.nv.shared._Z18prcessOutputKernelP18BrickHeader_structP30NeuronSynapseConnection_structP20NeuronSection_structP24SynapseConnection_structP21SynapseSection_structP23UpdatePosSection_structP15SegmentSettingsPfPKj,"aw",@nobits
	.sectionflags	@""
	.align	4
.nv.shared._Z18prcessOutputKernelP18BrickHeader_structP30NeuronSynapseConnection_structP20NeuronSection_structP24SynapseConnection_structP21SynapseSection_structP23UpdatePosSection_structP15SegmentSettingsPfPKj:
	.zero		17408


//--------------------- .nv.shared._Z23prcessCoreSegmentKernelP18BrickHeader_structP30NeuronSynapseConnection_structP20NeuronSection_structP24SynapseConnection_structP21SynapseSection_structP23UpdatePosSection_structP15SegmentSettingsPfSD_PKjm --------------------------
	.section	.nv.shared._Z23prcessCoreSegmentKernelP18BrickHeader_structP30NeuronSynapseConnection_structP20NeuronSection_structP24SynapseConnection_structP21SynapseSection_structP23UpdatePosSection_structP15SegmentSettingsPfSD_PKjm,"aw",@nobits
	.sectionflags	@""
	.align	4
.nv.shared._Z23prcessCoreSegmentKernelP18BrickHeader_structP30NeuronSynapseConnection_structP20NeuronSection_structP24SynapseConnection_structP21SynapseSection_structP23UpdatePosSection_structP15SegmentSettingsPfSD_PKjm:
	.zero		17408


//--------------------- .nv.constant0._Z20reweightOutputKernelP18BrickHeader_structP20NeuronSection_structPf --------------------------
	.section	.nv.constant0._Z20reweightOutputKernelP18BrickHeader_structP20NeuronSection_structPf,"a",@progbits
	.sectionflags	@""
	.align	4
.nv.constant0._Z20reweightOutputKernelP18BrickHeader_structP20NeuronSection_structPf:
	.zero		920


//--------------------- .nv.constant0._Z25reweightCoreSegmentKernelP18BrickHeader_structP20NeuronSection_structP24SynapseConnection_structP21SynapseSection_structP15SegmentSettingsPfS9_m --------------------------
	.section	.nv.constant0._Z25reweightCoreSegmentKernelP18BrickHeader_structP20NeuronSection_structP24SynapseConnection_structP21SynapseSection_structP15SegmentSettingsPfS9_m,"a",@progbits
	.sectionflags	@""
	.align	4
.nv.constant0._Z25reweightCoreSegmentKernelP18BrickHeader_structP20NeuronSection_structP24SynapseConnection_structP21SynapseSection_structP15SegmentSettingsPfS9_m:
	.zero		960


//--------------------- .nv.constant0._Z17prcessInputKernelP18BrickHeader_structP20NeuronSection_structP23UpdatePosSection_structPf --------------------------
	.section	.nv.constant0._Z17prcessInputKernelP18BrickHeader_structP20NeuronSection_structP23UpdatePosSection_structPf,"a",@progbits
	.sectionflags	@""
	.align	4
.nv.constant0._Z17prcessInputKernelP18BrickHeader_structP20NeuronSection_structP23UpdatePosSection_structPf:
	.zero		928


//--------------------- .nv.constant0._Z18prcessOutputKernelP18BrickHeader_structP30NeuronSynapseConnection_structP20NeuronSection_structP24SynapseConnection_structP21SynapseSection_structP23UpdatePosSection_structP15SegmentSettingsPfPKj --------------------------
	.section	.nv.constant0._Z18prcessOutputKernelP18BrickHeader_structP30NeuronSynapseConnection_structP20NeuronSection_structP24SynapseConnection_structP21SynapseSection_structP23UpdatePosSection_structP15SegmentSettingsPfPKj,"a",@progbits
	.sectionflags	@""
	.align	4
.nv.constant0._Z18prcessOutputKernelP18BrickHeader_structP30NeuronSynapseConnection_structP20NeuronSection_structP24SynapseConnection_structP21SynapseSection_structP23UpdatePosSection_structP15SegmentSettingsPfPKj:
	.zero		968


//--------------------- .nv.constant0._Z23prcessCoreSegmentKernelP18BrickHeader_structP30NeuronSynapseConnection_structP20NeuronSection_structP24SynapseConnection_structP21SynapseSection_structP23UpdatePosSection_structP15SegmentSettingsPfSD_PKjm --------------------------
	.section	.nv.constant0._Z23prcessCoreSegmentKernelP18BrickHeader_structP30NeuronSynapseConnection_structP20NeuronSection_structP24SynapseConnection_structP21SynapseSection_structP23UpdatePosSection_structP15SegmentSettingsPfSD_PKjm,"a",@progbits
	.sectionflags	@""
	.align	4
.nv.constant0._Z23prcessCoreSegmentKernelP18BrickHeader_structP30NeuronSynapseConnection_structP20NeuronSection_structP24SynapseConnection_structP21SynapseSection_structP23UpdatePosSection_structP15SegmentSettingsPfSD_PKjm:
	.zero		984


//--------------------- SYMBOLS --------------------------

	.type		.nv.reservedSmem.offset0,@object
	.size		.nv.reservedSmem.offset0,0x4
	.type		.nv.reservedSmem.cap,@object
	.size		.nv.reservedSmem.cap,0x4
